	.target	sm_100a

	.elftype	@"ET_EXEC"


//--------------------- .note.nv.tkinfo           --------------------------
	.section	.note.nv.tkinfo,"",@"SHT_NOTE"
	.sectionflags	@"SHF_NOTE_NV_TKINFO"
	.tkinfo
        /*0018*/ 	.word	0x00000081
        /*0030*/ 	.string	""
        /*0030*/ 	.string	"ptxas-blackwell"
        /*0030*/ 	.string	"Cuda compilation tools, release 12.9, V12.9.86"
        /*0030*/ 	.string	"Build cuda_12.9.r12.9/compiler.36037853_0"
        /*0030*/ 	.string	"-v  -suppress-debug-info  -lineinfo  -arch sm_100a "



//--------------------- .note.nv.cuver            --------------------------
	.section	.note.nv.cuver,"",@"SHT_NOTE"
	.sectionflags	@"SHF_NOTE_NV_CUVER"
        /*0018*/ 	.short	0x0001
        /*001a*/ 	.short	0x0064
        /*001c*/ 	.short	0x0001
        /*001e*/ 	.short	0x0000
        /*0020*/ 	.short	0x0001
        /*0022*/ 	.short	0x0000


//--------------------- .nv.info                  --------------------------
	.section	.nv.info,"",@"SHT_CUDA_INFO"
	.align	4


	//----- nvinfo : EIATTR_REGCOUNT
	.align		4
        /*0000*/ 	.byte	0x04, 0x2f
        /*0002*/ 	.short	(.L_4 - .L_3)
	.align		4
.L_3:
        /*0004*/ 	.word	index@(matmul_kernel)
        /*0008*/ 	.word	0x00000097


	//----- nvinfo : EIATTR_FRAME_SIZE
	.align		4
.L_4:
        /*000c*/ 	.byte	0x04, 0x11
        /*000e*/ 	.short	(.L_6 - .L_5)
	.align		4
.L_5:
        /*0010*/ 	.word	index@($__internal_2_$__cuda_sm10x_tcgen05_guardrail_trap_unallocated_columns_being_dealloced)
        /*0014*/ 	.word	0x00000000


	//----- nvinfo : EIATTR_FRAME_SIZE
	.align		4
.L_6:
        /*0018*/ 	.byte	0x04, 0x11
        /*001a*/ 	.short	(.L_8 - .L_7)
	.align		4
.L_7:
        /*001c*/ 	.word	index@($__internal_1_$__cuda_sm10x_tcgen05_guardrail_trap_phase_invalid_during_alloc)
        /*0020*/ 	.word	0x00000000


	//----- nvinfo : EIATTR_FRAME_SIZE
	.align		4
.L_8:
        /*0024*/ 	.byte	0x04, 0x11
        /*0026*/ 	.short	(.L_10 - .L_9)
	.align		4
.L_9:
        /*0028*/ 	.word	index@($__internal_0_$__cuda_sm10x_tcgen05_guardrail_trap_col_being_dealloced_not_returned_by_alloc)
        /*002c*/ 	.word	0x00000000


	//----- nvinfo : EIATTR_FRAME_SIZE
	.align		4
.L_10:
        /*0030*/ 	.byte	0x04, 0x11
        /*0032*/ 	.short	(.L_12 - .L_11)
	.align		4
.L_11:
        /*0034*/ 	.word	index@(matmul_kernel)
        /*0038*/ 	.word	0x00000000


	//----- nvinfo : EIATTR_MIN_STACK_SIZE
	.align		4
.L_12:
        /*003c*/ 	.byte	0x04, 0x12
        /*003e*/ 	.short	(.L_14 - .L_13)
	.align		4
.L_13:
        /*0040*/ 	.word	index@(matmul_kernel)
        /*0044*/ 	.word	0x00000000
.L_14:


//--------------------- .nv.info.matmul_kernel    --------------------------
	.section	.nv.info.matmul_kernel,"",@"SHT_CUDA_INFO"
	.sectionflags	@""
	.align	4


	//----- nvinfo : EIATTR_CUDA_API_VERSION
	.align		4
        /*0000*/ 	.byte	0x04, 0x37
        /*0002*/ 	.short	(.L_16 - .L_15)
.L_15:
        /*0004*/ 	.word	0x00000081


	//----- nvinfo : EIATTR_KPARAM_INFO
	.align		4
.L_16:
        /*0008*/ 	.byte	0x04, 0x17
        /*000a*/ 	.short	(.L_18 - .L_17)
.L_17:
        /*000c*/ 	.word	0x00000000
        /*0010*/ 	.short	0x000d
        /*0012*/ 	.short	0x0048
        /*0014*/ 	.byte	0x00, 0xf4, 0x21, 0x00


	//----- nvinfo : EIATTR_KPARAM_INFO
	.align		4
.L_18:
        /*0018*/ 	.byte	0x04, 0x17
        /*001a*/ 	.short	(.L_20 - .L_19)
.L_19:
        /*001c*/ 	.word	0x00000000
        /*0020*/ 	.short	0x000c
        /*0022*/ 	.short	0x0040
        /*0024*/ 	.byte	0x00, 0xf4, 0x21, 0x00


	//----- nvinfo : EIATTR_KPARAM_INFO
	.align		4
.L_20:
        /*0028*/ 	.byte	0x04, 0x17
        /*002a*/ 	.short	(.L_22 - .L_21)
.L_21:
        /*002c*/ 	.word	0x00000000
        /*0030*/ 	.short	0x000b
        /*0032*/ 	.short	0x0038
        /*0034*/ 	.byte	0x00, 0xf0, 0x11, 0x00


	//----- nvinfo : EIATTR_KPARAM_INFO
	.align		4
.L_22:
        /*0038*/ 	.byte	0x04, 0x17
        /*003a*/ 	.short	(.L_24 - .L_23)
.L_23:
        /*003c*/ 	.word	0x00000000
        /*0040*/ 	.short	0x000a
        /*0042*/ 	.short	0x0034
        /*0044*/ 	.byte	0x00, 0xf0, 0x11, 0x00


	//----- nvinfo : EIATTR_KPARAM_INFO
	.align		4
.L_24:
        /*0048*/ 	.byte	0x04, 0x17
        /*004a*/ 	.short	(.L_26 - .L_25)
.L_25:
        /*004c*/ 	.word	0x00000000
        /*0050*/ 	.short	0x0009
        /*0052*/ 	.short	0x0030
        /*0054*/ 	.byte	0x00, 0xf0, 0x11, 0x00


	//----- nvinfo : EIATTR_KPARAM_INFO
	.align		4
.L_26:
        /*0058*/ 	.byte	0x04, 0x17
        /*005a*/ 	.short	(.L_28 - .L_27)
.L_27:
        /*005c*/ 	.word	0x00000000
        /*0060*/ 	.short	0x0008
        /*0062*/ 	.short	0x002c
        /*0064*/ 	.byte	0x00, 0xf0, 0x11, 0x00


	//----- nvinfo : EIATTR_KPARAM_INFO
	.align		4
.L_28:
        /*0068*/ 	.byte	0x04, 0x17
        /*006a*/ 	.short	(.L_30 - .L_29)
.L_29:
        /*006c*/ 	.word	0x00000000
        /*0070*/ 	.short	0x0007
        /*0072*/ 	.short	0x0028
        /*0074*/ 	.byte	0x00, 0xf0, 0x11, 0x00


	//----- nvinfo : EIATTR_KPARAM_INFO
	.align		4
.L_30:
        /*0078*/ 	.byte	0x04, 0x17
        /*007a*/ 	.short	(.L_32 - .L_31)
.L_31:
        /*007c*/ 	.word	0x00000000
        /*0080*/ 	.short	0x0006
        /*0082*/ 	.short	0x0024
        /*0084*/ 	.byte	0x00, 0xf0, 0x11, 0x00


	//----- nvinfo : EIATTR_KPARAM_INFO
	.align		4
.L_32:
        /*0088*/ 	.byte	0x04, 0x17
        /*008a*/ 	.short	(.L_34 - .L_33)
.L_33:
        /*008c*/ 	.word	0x00000000
        /*0090*/ 	.short	0x0005
        /*0092*/ 	.short	0x0020
        /*0094*/ 	.byte	0x00, 0xf0, 0x11, 0x00


	//----- nvinfo : EIATTR_KPARAM_INFO
	.align		4
.L_34:
        /*0098*/ 	.byte	0x04, 0x17
        /*009a*/ 	.short	(.L_36 - .L_35)
.L_35:
        /*009c*/ 	.word	0x00000000
        /*00a0*/ 	.short	0x0004
        /*00a2*/ 	.short	0x001c
        /*00a4*/ 	.byte	0x00, 0xf0, 0x11, 0x00


	//----- nvinfo : EIATTR_KPARAM_INFO
	.align		4
.L_36:
        /*00a8*/ 	.byte	0x04, 0x17
        /*00aa*/ 	.short	(.L_38 - .L_37)
.L_37:
        /*00ac*/ 	.word	0x00000000
        /*00b0*/ 	.short	0x0003
        /*00b2*/ 	.short	0x0018
        /*00b4*/ 	.byte	0x00, 0xf0, 0x11, 0x00


	//----- nvinfo : EIATTR_KPARAM_INFO
	.align		4
.L_38:
        /*00b8*/ 	.byte	0x04, 0x17
        /*00ba*/ 	.short	(.L_40 - .L_39)
.L_39:
        /*00bc*/ 	.word	0x00000000
        /*00c0*/ 	.short	0x0002
        /*00c2*/ 	.short	0x0010
        /*00c4*/ 	.byte	0x00, 0xf4, 0x21, 0x00


	//----- nvinfo : EIATTR_KPARAM_INFO
	.align		4
.L_40:
        /*00c8*/ 	.byte	0x04, 0x17
        /*00ca*/ 	.short	(.L_42 - .L_41)
.L_41:
        /*00cc*/ 	.word	0x00000000
        /*00d0*/ 	.short	0x0001
        /*00d2*/ 	.short	0x0008
        /*00d4*/ 	.byte	0x00, 0xf4, 0x21, 0x00


	//----- nvinfo : EIATTR_KPARAM_INFO
	.align		4
.L_42:
        /*00d8*/ 	.byte	0x04, 0x17
        /*00da*/ 	.short	(.L_44 - .L_43)
.L_43:
        /*00dc*/ 	.word	0x00000000
        /*00e0*/ 	.short	0x0000
        /*00e2*/ 	.short	0x0000
        /*00e4*/ 	.byte	0x00, 0xf4, 0x21, 0x00


	//----- nvinfo : EIATTR_AT_ENTRY_FRAGMENTS
	.align		4
.L_44:
        /*00e8*/ 	.byte	0x04, 0x4f
        /*00ea*/ 	.short	(.L_46 - .L_45)


	//   ....[0]....
.L_45:
        /*00ec*/ 	.word	0x00000004


	//----- nvinfo : EIATTR_RESERVED_SMEM_USED
	.align		4
.L_46:
        /*00f0*/ 	.byte	0x01, 0x41
	.zero		2


	//----- nvinfo : EIATTR_SPARSE_MMA_MASK
	.align		4
        /*00f4*/ 	.byte	0x03, 0x50
        /*00f6*/ 	.short	0x0000


	//----- nvinfo : EIATTR_TCGEN05_1CTA_USED
	.align		4
        /*00f8*/ 	.byte	0x01, 0x51
	.zero		2


	//----- nvinfo : EIATTR_MAXREG_COUNT
	.align		4
        /*00fc*/ 	.byte	0x03, 0x1b
        /*00fe*/ 	.short	0x00ff


	//----- nvinfo : EIATTR_NUM_BARRIERS
	.align		4
        /*0100*/ 	.byte	0x02, 0x4c
        /*0102*/ 	.byte	0x01
	.zero		1


	//----- nvinfo : EIATTR_INT_WARP_WIDE_INSTR_OFFSETS
	.align		4
        /*0104*/ 	.byte	0x04, 0x31
        /*0106*/ 	.short	(.L_48 - .L_47)


	//   ....[0]....
.L_47:
        /*0108*/ 	.word	0x00001b40


	//   ....[1]....
        /*010c*/ 	.word	0x00001b70


	//   ....[2]....
        /*0110*/ 	.word	0x00001ca0


	//   ....[3]....
        /*0114*/ 	.word	0x00006dc0


	//   ....[4]....
        /*0118*/ 	.word	0x00006e10


	//----- nvinfo : EIATTR_COOP_GROUP_MASK_REGIDS
	.align		4
.L_48:
        /*011c*/ 	.byte	0x04, 0x29
        /*011e*/ 	.short	(.L_50 - .L_49)


	//   ....[0]....
.L_49:
        /*0120*/ 	.word	0xffffffff


	//   ....[1]....
        /*0124*/ 	.word	0xffffffff


	//   ....[2]....
        /*0128*/ 	.word	0xffffffff


	//   ....[3]....
        /*012c*/ 	.word	0xffffffff


	//----- nvinfo : EIATTR_COOP_GROUP_INSTR_OFFSETS
	.align		4
.L_50:
        /*0130*/ 	.byte	0x04, 0x28
        /*0132*/ 	.short	(.L_52 - .L_51)


	//   ....[0]....
.L_51:
        /*0134*/ 	.word	0x00000060


	//   ....[1]....
        /*0138*/ 	.word	0x00000320


	//   ....[2]....
        /*013c*/ 	.word	0x00006c50


	//   ....[3]....
        /*0140*/ 	.word	0x00006ec0


	//----- nvinfo : EIATTR_VRC_CTA_INIT_COUNT
	.align		4
.L_52:
        /*0144*/ 	.byte	0x02, 0x4a
        /*0146*/ 	.byte	0x80
	.zero		1


	//----- nvinfo : EIATTR_MBARRIER_INSTR_OFFSETS
	.align		4
        /*0148*/ 	.byte	0x04, 0x39
        /*014a*/ 	.short	(.L_54 - .L_53)


	//   ....[0]....
.L_53:
        /*014c*/ 	.word	0x00001dc0
        /*0150*/ 	.word	0x000000ff
        /*0154*/ 	.word	0x00000000
        /*0158*/ 	.short	0x0100
        /*015a*/ 	.byte	0x0c
	.zero		1


	//   ....[1]....
        /*015c*/ 	.word	0x00001f40
        /*0160*/ 	.word	0x000000ff
        /*0164*/ 	.word	0x0000c008
        /*0168*/ 	.short	0x0100
        /*016a*/ 	.byte	0x0a
	.zero		1


	//   ....[2]....
        /*016c*/ 	.word	0x00004e40
        /*0170*/ 	.word	0x000000ff
        /*0174*/ 	.word	0x00000000
        /*0178*/ 	.short	0x010a
        /*017a*/ 	.byte	0x12
	.zero		1


	//   ....[3]....
        /*017c*/ 	.word	0x00005b40
        /*0180*/ 	.word	0x000000ff
        /*0184*/ 	.word	0x00000000
        /*0188*/ 	.short	0x010a
        /*018a*/ 	.byte	0x0c
	.zero		1


	//   ....[4]....
        /*018c*/ 	.word	0x00005c70
        /*0190*/ 	.word	0x000000ff
        /*0194*/ 	.word	0x0000c000
        /*0198*/ 	.short	0x0108
        /*019a*/ 	.byte	0x0a
	.zero		1


	//   ....[5]....
        /*019c*/ 	.word	0x00005d50
        /*01a0*/ 	.word	0x000000ff
        /*01a4*/ 	.word	0x0000c008
        /*01a8*/ 	.short	0x0108
        /*01aa*/ 	.byte	0x0a
	.zero		1


	//   ....[6]....
        /*01ac*/ 	.word	0x00006ee0
        /*01b0*/ 	.word	0x000000ff
        /*01b4*/ 	.word	0x00000000
        /*01b8*/ 	.short	0x010a
        /*01ba*/ 	.byte	0x12
	.zero		1


	//   ....[7]....
        /*01bc*/ 	.word	0x00006f10
        /*01c0*/ 	.word	0x000000ff
        /*01c4*/ 	.word	0x00000000
        /*01c8*/ 	.short	0x010a
        /*01ca*/ 	.byte	0x0c
	.zero		1


	//----- nvinfo : EIATTR_NUM_MBARRIERS
	.align		4
.L_54:
        /*01cc*/ 	.byte	0x03, 0x38
        /*01ce*/ 	.short	0x0002


	//----- nvinfo : EIATTR_EXIT_INSTR_OFFSETS
	.align		4
        /*01d0*/ 	.byte	0x04, 0x1c
        /*01d2*/ 	.short	(.L_56 - .L_55)


	//   ....[0]....
.L_55:
        /*01d4*/ 	.word	0x00006ed0


	//----- nvinfo : EIATTR_REQNTID
	.align		4
.L_56:
        /*01d8*/ 	.byte	0x04, 0x10
        /*01da*/ 	.short	(.L_58 - .L_57)
.L_57:
        /*01dc*/ 	.word	0x00000080
        /*01e0*/ 	.word	0x00000001
        /*01e4*/ 	.word	0x00000001


	//----- nvinfo : EIATTR_CRS_STACK_SIZE
	.align		4
.L_58:
        /*01e8*/ 	.byte	0x04, 0x1e
        /*01ea*/ 	.short	(.L_60 - .L_59)
.L_59:
        /*01ec*/ 	.word	0x00000000


	//----- nvinfo : EIATTR_CBANK_PARAM_SIZE
	.align		4
.L_60:
        /*01f0*/ 	.byte	0x03, 0x19
        /*01f2*/ 	.short	0x0050


	//----- nvinfo : EIATTR_PARAM_CBANK
	.align		4
        /*01f4*/ 	.byte	0x04, 0x0a
        /*01f6*/ 	.short	(.L_62 - .L_61)
	.align		4
.L_61:
        /*01f8*/ 	.word	index@(.nv.constant0.matmul_kernel)
        /*01fc*/ 	.short	0x0380
        /*01fe*/ 	.short	0x0050


	//----- nvinfo : EIATTR_SW_WAR
	.align		4
.L_62:
        /*0200*/ 	.byte	0x04, 0x36
        /*0202*/ 	.short	(.L_64 - .L_63)
.L_63:
        /*0204*/ 	.word	0x00000008
.L_64:


//--------------------- .nv.compat                --------------------------
	.section	.nv.compat,"",@"SHT_CUDA_COMPAT_INFO"
	.align	4
        /*0000*/ 	.byte	0x02, 0x02, 0x02, 0x00, 0x02, 0x05, 0x05, 0x00, 0x02, 0x03, 0x00, 0x00, 0x02, 0x06, 0x01, 0x00


//--------------------- .nv.callgraph             --------------------------
	.section	.nv.callgraph,"",@"SHT_CUDA_CALLGRAPH"
	.align	4
	.sectionentsize	8
	.align		4
        /*0000*/ 	.word	0x00000000
	.align		4
        /*0004*/ 	.word	0xffffffff
	.align		4
        /*0008*/ 	.word	0x00000000
	.align		4
        /*000c*/ 	.word	0xfffffffe
	.align		4
        /*0010*/ 	.word	0x00000000
	.align		4
        /*0014*/ 	.word	0xfffffffd
	.align		4
        /*0018*/ 	.word	0x00000000
	.align		4
        /*001c*/ 	.word	0xfffffffc


//--------------------- .text.matmul_kernel       --------------------------
	.section	.text.matmul_kernel,"ax",@progbits
	.align	128
        .global         matmul_kernel
        .type           matmul_kernel,@function
        .size           matmul_kernel,(.L_x_20 - matmul_kernel)
        .other          matmul_kernel,@"STO_CUDA_ENTRY STV_DEFAULT"
matmul_kernel:
.text.matmul_kernel:
[----:B------:R-:W1:Y:S01]  /*0000*/  LDC R1, c[0x0][0x37c] ;  /* 0x0000df00ff017b82 */ /* 0x000e620000000800 */
[----:B------:R-:W2:Y:S02]  /*0010*/  S2R R0, SR_TID.X ;  /* 0x0000000000007919 */ /* 0x000ea40000002100 */
[----:B--2---:R-:W-:-:S13]  /*0020*/  ISETP.GE.U32.AND P0, PT, R0, 0x20, PT ;  /* 0x000000200000780c */ /* 0x004fda0003f06070 */
[----:B------:R-:W-:Y:S02]  /*0030*/  VOTEU.ANY UP0, P0 ;  /* 0x0000000000ff7886 */ /* 0x000fe40000000100 */
[----:B-1----:R-:W-:Y:S05]  /*0040*/  BRA.U UP0, `(.L_x_0) ;  /* 0x0000000100b87547 */ /* 0x002fea000b800000 */
[----:B------:R-:W1:Y:S01]  /*0050*/  S2UR UR6, SR_CgaCtaId ;  /* 0x00000000000679c3 */ /* 0x000e620000008800 */
[----:B------:R-:W-:Y:S01]  /*0060*/  NOP ;  /* 0x0000000000007918 */ /* 0x000fe20000000000 */
[----:B------:R-:W-:Y:S02]  /*0070*/  UMOV UR4, 0x40 ;  /* 0x0000004000047882 */ /* 0x000fe40000000000 */
[----:B-1----:R-:W-:-:S09]  /*0080*/  ULEA UR4, UR6, UR4, 0x18 ;  /* 0x0000000406047291 */ /* 0x002fd2000f8ec0ff */
[----:B------:R-:W1:Y:S01]  /*0090*/  LDS.U8 R2, [UR4] ;  /* 0x00000004ff027984 */ /* 0x000e620008000000 */
[----:B------:R-:W-:Y:S02]  /*00a0*/  UMOV UR4, 0x400 ;  /* 0x0000040000047882 */ /* 0x000fe40000000000 */
[----:B------:R-:W-:Y:S01]  /*00b0*/  ULEA UR4, UR6, UR4, 0x18 ;  /* 0x0000000406047291 */ /* 0x000fe2000f8ec0ff */
[----:B-1----:R-:W-:-:S13]  /*00c0*/  ISETP.NE.AND P0, PT, R2, RZ, PT ;  /* 0x000000ff0200720c */ /* 0x002fda0003f05270 */
[----:B------:R-:W-:Y:S05]  /*00d0*/  @P0 BRA `(.L_x_1) ;  /* 0x00000000007c0947 */ /* 0x000fea0003800000 */
[----:B------:R-:W-:-:S13]  /*00e0*/  ELECT P0, URZ, PT ;  /* 0x0000000000ff782f */ /* 0x000fda0003800000 */
[----:B------:R-:W-:Y:S05]  /*00f0*/  @!P0 BRA `(.L_x_2) ;  /* 0x0000000000848947 */ /* 0x000fea0003800000 */
[----:B------:R-:W-:Y:S01]  /*0100*/  UMOV UR5, 0x2 ;  /* 0x0000000200057882 */ /* 0x000fe20000000000 */
[----:B------:R-:W-:Y:S02]  /*0110*/  IMAD.MOV.U32 R5, RZ, RZ, 0x1 ;  /* 0x00000001ff057424 */ /* 0x000fe400078e00ff */
[----:B------:R-:W-:Y:S02]  /*0120*/  IMAD.MOV.U32 R3, RZ, RZ, 0x3 ;  /* 0x00000003ff037424 */ /* 0x000fe400078e00ff */
[----:B------:R-:W-:Y:S04]  /*0130*/  DEPBAR.LE SB1, 0x36 ;  /* 0x00009d800000791a */ /* 0x000fe80000000000 */
[----:B------:R-:W1:Y:S02]  /*0140*/  UTCATOMSWS.FIND_AND_SET.ALIGN UP1, UR5, UR5 ;  /* 0x00000005000575e3 */ /* 0x000e640008020800 */
[----:B-1----:R-:W-:-:S04]  /*0150*/  PLOP3.LUT P0, PT, PT, PT, UP1, 0x80, 0x8 ;  /* 0x000000000008781c */ /* 0x002fc80003f0f018 */
[----:B------:R-:W-:-:S04]  /*0160*/  SEL R2, RZ, 0xffffffff, !P0 ;  /* 0xffffffffff027807 */ /* 0x000fc80004000000 */
[----:B------:R-:W-:Y:S01]  /*0170*/  ISETP.NE.AND P0, PT, R2, RZ, PT ;  /* 0x000000ff0200720c */ /* 0x000fe20003f05270 */
[----:B------:R-:W-:-:S12]  /*0180*/  IMAD.U32 R2, RZ, RZ, UR5 ;  /* 0x00000005ff027e24 */ /* 0x000fd8000f8e00ff */
[----:B------:R-:W-:Y:S05]  /*0190*/  @P0 BRA `(.L_x_3) ;  /* 0x0000000000240947 */ /* 0x000fea0003800000 */
.L_x_4:
[----:B------:R-:W-:Y:S05]  /*01a0*/  NANOSLEEP 0x64 ;  /* 0x000000640000795d */ /* 0x000fea0003800000 */
[----:B------:R-:W-:-:S05]  /*01b0*/  UMOV UR5, 0x2 ;  /* 0x0000000200057882 */ /* 0x000fca0000000000 */
[----:B------:R-:W-:Y:S04]  /*01c0*/  DEPBAR.LE SB1, 0x36 ;  /* 0x00009d800000791a */ /* 0x000fe80000000000 */
[----:B------:R-:W1:Y:S02]  /*01d0*/  UTCATOMSWS.FIND_AND_SET.ALIGN UP1, UR5, UR5 ;  /* 0x00000005000575e3 */ /* 0x000e640008020800 */
[----:B-1----:R-:W-:-:S04]  /*01e0*/  PLOP3.LUT P0, PT, PT, PT, UP1, 0x80, 0x8 ;  /* 0x000000000008781c */ /* 0x002fc80003f0f018 */
[----:B------:R-:W-:-:S04]  /*01f0*/  SEL R2, RZ, 0xffffffff, !P0 ;  /* 0xffffffffff027807 */ /* 0x000fc80004000000 */
[----:B------:R-:W-:Y:S01]  /*0200*/  ISETP.NE.AND P0, PT, R2, RZ, PT ;  /* 0x000000ff0200720c */ /* 0x000fe20003f05270 */
[----:B------:R-:W-:-:S12]  /*0210*/  IMAD.U32 R2, RZ, RZ, UR5 ;  /* 0x00000005ff027e24 */ /* 0x000fd8000f8e00ff */
[----:B------:R-:W-:Y:S05]  /*0220*/  @!P0 BRA `(.L_x_4) ;  /* 0xfffffffc00dc8947 */ /* 0x000fea000383ffff */
.L_x_3:
[C---:B------:R-:W-:Y:S01]  /*0230*/  VIADD R4, R2.reuse, 0x10 ;  /* 0x0000001002047836 */ /* 0x040fe20000000000 */
[----:B------:R-:W-:Y:S01]  /*0240*/  UMOV UR5, 0x50 ;  /* 0x0000005000057882 */ /* 0x000fe20000000000 */
[----:B------:R-:W-:Y:S01]  /*0250*/  SHF.L.U32 R3, R3, R2, RZ ;  /* 0x0000000203037219 */ /* 0x000fe200000006ff */
[----:B------:R-:W-:Y:S01]  /*0260*/  ULEA UR5, UR6, UR5, 0x18 ;  /* 0x0000000506057291 */ /* 0x000fe2000f8ec0ff */
[----:B------:R-:W-:Y:S01]  /*0270*/  IMAD.SHL.U32 R2, R2, 0x20, RZ ;  /* 0x0000002002027824 */ /* 0x000fe200078e00ff */
[----:B------:R-:W-:-:S04]  /*0280*/  SHF.L.U32 R4, R5, R4, RZ ;  /* 0x0000000405047219 */ /* 0x000fc800000006ff */
[----:B------:R-:W-:-:S05]  /*0290*/  LOP3.LUT R3, R4, R3, RZ, 0xfc, !PT ;  /* 0x0000000304037212 */ /* 0x000fca00078efcff */
[----:B------:R1:W-:Y:S04]  /*02a0*/  ATOMS.OR RZ, [UR5], R3 ;  /* 0x00000003ffff798c */ /* 0x0003e8000b000005 */
[----:B------:R1:W-:Y:S01]  /*02b0*/  STS [UR4], R2 ;  /* 0x00000002ff007988 */ /* 0x0003e20008000804 */
[----:B------:R-:W-:Y:S05]  /*02c0*/  BRA `(.L_x_2) ;  /* 0x0000000000107947 */ /* 0x000fea0003800000 */
.L_x_1:
[----:B------:R-:W-:-:S05]  /*02d0*/  IMAD.MOV.U32 R2, RZ, RZ, -0x1 ;  /* 0xffffffffff027424 */ /* 0x000fca00078e00ff */
[----:B------:R1:W-:Y:S02]  /*02e0*/  STS [UR4], R2 ;  /* 0x00000002ff007988 */ /* 0x0003e40008000804 */
[----:B-1----:R-:W-:-:S07]  /*02f0*/  MOV R2, 0x310 ;  /* 0x0000031000027802 */ /* 0x002fce0000000f00 */
[----:B------:R-:W-:Y:S05]  /*0300*/  CALL.REL.NOINC `($__internal_1_$__cuda_sm10x_tcgen05_guardrail_trap_phase_invalid_during_alloc) ;  /* 0x0000006c00187944 */ /* 0x000fea0003c00000 */
.L_x_2:
[----:B------:R-:W-:Y:S05]  /*0310*/  WARPSYNC.ALL ;  /* 0x0000000000007948 */ /* 0x000fea0003800000 */
[----:B------:R-:W-:Y:S01]  /*0320*/  NOP ;  /* 0x0000000000007918 */ /* 0x000fe20000000000 */
.L_x_0:
[----:B------:R-:W2:Y:S01]  /*0330*/  LDC.64 R30, c[0x0][0x398] ;  /* 0x0000e600ff1e7b82 */ /* 0x000ea20000000a00 */
[----:B------:R-:W3:Y:S01]  /*0340*/  S2R R10, SR_CTAID.X ;  /* 0x00000000000a7919 */ /* 0x000ee20000002500 */
[----:B------:R-:W-:Y:S01]  /*0350*/  UMOV UR10, 0x400 ;  /* 0x00000400000a7882 */ /* 0x000fe20000000000 */
[----:B------:R-:W4:Y:S01]  /*0360*/  LDCU UR4, c[0x0][0x3a4] ;  /* 0x00007480ff0477ac */ /* 0x000f220008000800 */
[----:B------:R-:W-:Y:S01]  /*0370*/  LOP3.LUT R145, R0, 0x1f, RZ, 0xc0, !PT ;  /* 0x0000001f00917812 */ /* 0x000fe200078ec0ff */
[----:B------:R-:W5:Y:S03]  /*0380*/  LDCU.64 UR24, c[0x0][0x3a8] ;  /* 0x00007500ff1877ac */ /* 0x000f660008000a00 */
[----:B------:R-:W1:Y:S01]  /*0390*/  S2UR UR5, SR_CgaCtaId ;  /* 0x00000000000579c3 */ /* 0x000e620000008800 */
[----:B------:R-:W1:Y:S01]  /*03a0*/  LDCU.128 UR12, c[0x0][0x380] ;  /* 0x00007000ff0c77ac */ /* 0x000e620008000c00 */
[----:B------:R-:W1:Y:S06]  /*03b0*/  LDCU.64 UR22, c[0x0][0x358] ;  /* 0x00006b00ff1677ac */ /* 0x000e6c0008000a00 */
[----:B------:R-:W4:Y:S01]  /*03c0*/  LDC R144, c[0x0][0x3a0] ;  /* 0x0000e800ff907b82 */ /* 0x000f220000000800 */
[----:B------:R-:W-:Y:S01]  /*03d0*/  UMOV UR7, 0x1 ;  /* 0x0000000100077882 */ /* 0x000fe20000000000 */
[----:B-12---:R-:W-:Y:S01]  /*03e0*/  VIADD R2, R31, 0x3f ;  /* 0x0000003f1f027836 */ /* 0x006fe20000000000 */
[----:B------:R-:W-:Y:S01]  /*03f0*/  IABS R14, R30 ;  /* 0x0000001e000e7213 */ /* 0x000fe20000000000 */
[----:B-----5:R-:W-:Y:S01]  /*0400*/  IMAD R142, R145, UR25, RZ ;  /* 0x00000019918e7c24 */ /* 0x020fe2000f8e02ff */
[----:B------:R-:W-:-:S02]  /*0410*/  USHF.L.U32 UR17, UR24, 0x5, URZ ;  /* 0x0000000518117899 */ /* 0x000fc400080006ff */
[----:B------:R-:W-:Y:S01]  /*0420*/  IMAD.U32 R136, RZ, RZ, UR24 ;  /* 0x00000018ff887e24 */ /* 0x000fe2000f8e00ff */
[----:B------:R-:W-:Y:S01]  /*0430*/  SHF.R.S32.HI R3, RZ, 0x1f, R2 ;  /* 0x0000001fff037819 */ /* 0x000fe20000011402 */
[----:B------:R-:W-:-:S03]  /*0440*/  ULEA UR10, UR5, UR10, 0x18 ;  /* 0x0000000a050a7291 */ /* 0x000fc6000f8ec0ff */
[----:B------:R-:W-:Y:S02]  /*0450*/  LEA.HI R3, R3, R2, RZ, 0x6 ;  /* 0x0000000203037211 */ /* 0x000fe400078f30ff */
[----:B---3--:R-:W-:Y:S02]  /*0460*/  IABS R8, R10 ;  /* 0x0000000a00087213 */ /* 0x008fe40000000000 */
[----:B------:R-:W-:Y:S01]  /*0470*/  SHF.R.S32.HI R3, RZ, 0x6, R3 ;  /* 0x00000006ff037819 */ /* 0x000fe20000011403 */
[----:B----4-:R-:W-:-:S04]  /*0480*/  VIADD R141, R144, 0x1f ;  /* 0x0000001f908d7836 */ /* 0x010fc80000000000 */
[----:B------:R-:W-:-:S05]  /*0490*/  IMAD.SHL.U32 R5, R3, 0x8, RZ ;  /* 0x0000000803057824 */ /* 0x000fca00078e00ff */
[-C--:B------:R-:W-:Y:S02]  /*04a0*/  IABS R7, R5.reuse ;  /* 0x0000000500077213 */ /* 0x080fe40000000000 */
[----:B------:R-:W-:Y:S02]  /*04b0*/  IABS R11, R5 ;  /* 0x00000005000b7213 */ /* 0x000fe40000000000 */
[----:B------:R-:W1:Y:S08]  /*04c0*/  I2F.RP R4, R7 ;  /* 0x0000000700047306 */ /* 0x000e700000209400 */
[----:B-1----:R-:W1:Y:S02]  /*04d0*/  MUFU.RCP R4, R4 ;  /* 0x0000000400047308 */ /* 0x002e640000001000 */
[----:B-1----:R-:W-:-:S02]  /*04e0*/  VIADD R2, R4, 0xffffffe ;  /* 0x0ffffffe04027836 */ /* 0x002fc40000000000 */
[----:B------:R-:W-:Y:S01]  /*04f0*/  IMAD.MOV R4, RZ, RZ, -R11 ;  /* 0x000000ffff047224 */ /* 0x000fe200078e0a0b */
[----:B------:R-:W-:-:S03]  /*0500*/  IABS R11, R31 ;  /* 0x0000001f000b7213 */ /* 0x000fc60000000000 */
[----:B------:R1:W2:Y:S02]  /*0510*/  F2I.FTZ.U32.TRUNC.NTZ R3, R2 ;  /* 0x0000000200037305 */ /* 0x0002a4000021f000 */
[----:B-1----:R-:W-:Y:S02]  /*0520*/  IMAD.MOV.U32 R2, RZ, RZ, RZ ;  /* 0x000000ffff027224 */ /* 0x002fe400078e00ff */
[----:B--2---:R-:W-:-:S04]  /*0530*/  IMAD.MOV R6, RZ, RZ, -R3 ;  /* 0x000000ffff067224 */ /* 0x004fc800078e0a03 */
[----:B------:R-:W-:Y:S02]  /*0540*/  IMAD R9, R6, R7, RZ ;  /* 0x0000000706097224 */ /* 0x000fe400078e02ff */
[----:B------:R-:W-:Y:S02]  /*0550*/  IMAD.MOV.U32 R6, RZ, RZ, R8 ;  /* 0x000000ffff067224 */ /* 0x000fe400078e0008 */
[----:B------:R-:W-:Y:S01]  /*0560*/  IMAD.HI.U32 R3, R3, R9, R2 ;  /* 0x0000000903037227 */ /* 0x000fe200078e0002 */
[----:B------:R-:W1:Y:S05]  /*0570*/  I2F.RP R8, R14 ;  /* 0x0000000e00087306 */ /* 0x000e6a0000209400 */
[----:B------:R-:W-:-:S04]  /*0580*/  IMAD.HI.U32 R3, R3, R6, RZ ;  /* 0x0000000603037227 */ /* 0x000fc800078e00ff */
[----:B------:R-:W-:Y:S01]  /*0590*/  IMAD R2, R3, R4, R6 ;  /* 0x0000000403027224 */ /* 0x000fe200078e0206 */
[----:B------:R-:W-:Y:S04]  /*05a0*/  BAR.SYNC.DEFER_BLOCKING 0x0 ;  /* 0x0000000000007b1d */ /* 0x000fe80000010000 */
[----:B------:R-:W-:Y:S02]  /*05b0*/  ISETP.GT.U32.AND P1, PT, R7, R2, PT ;  /* 0x000000020700720c */ /* 0x000fe40003f24070 */
[----:B-1----:R-:W-:Y:S11]  /*05c0*/  MUFU.RCP R8, R8 ;  /* 0x0000000800087308 */ /* 0x002ff60000001000 */
[----:B------:R-:W-:-:S02]  /*05d0*/  @!P1 IMAD.IADD R2, R2, 0x1, -R7 ;  /* 0x0000000102029824 */ /* 0x000fc400078e0a07 */
[----:B------:R-:W-:Y:S01]  /*05e0*/  @!P1 VIADD R3, R3, 0x1 ;  /* 0x0000000103039836 */ /* 0x000fe20000000000 */
[----:B------:R-:W-:Y:S02]  /*05f0*/  ISETP.NE.AND P1, PT, R5, RZ, PT ;  /* 0x000000ff0500720c */ /* 0x000fe40003f25270 */
[----:B------:R-:W-:Y:S02]  /*0600*/  ISETP.GE.U32.AND P0, PT, R2, R7, PT ;  /* 0x000000070200720c */ /* 0x000fe40003f06070 */
[----:B------:R-:W-:-:S04]  /*0610*/  LOP3.LUT R2, R10, R5, RZ, 0x3c, !PT ;  /* 0x000000050a027212 */ /* 0x000fc800078e3cff */
[----:B------:R-:W-:Y:S01]  /*0620*/  ISETP.GE.AND P2, PT, R2, RZ, PT ;  /* 0x000000ff0200720c */ /* 0x000fe20003f46270 */
[----:B------:R-:W-:-:S06]  /*0630*/  VIADD R2, R30, 0x3f ;  /* 0x0000003f1e027836 */ /* 0x000fcc0000000000 */
[----:B------:R-:W-:-:S04]  /*0640*/  @P0 VIADD R3, R3, 0x1 ;  /* 0x0000000103030836 */ /* 0x000fc80000000000 */
[----:B------:R-:W-:Y:S01]  /*0650*/  IMAD.MOV.U32 R4, RZ, RZ, R3 ;  /* 0x000000ffff047224 */ /* 0x000fe200078e0003 */
[----:B------:R-:W-:-:S03]  /*0660*/  SHF.R.S32.HI R3, RZ, 0x1f, R2 ;  /* 0x0000001fff037819 */ /* 0x000fc60000011402 */
[----:B------:R-:W-:Y:S01]  /*0670*/  @!P2 IMAD.MOV R4, RZ, RZ, -R4 ;  /* 0x000000ffff04a224 */ /* 0x000fe200078e0a04 */
[----:B------:R-:W-:Y:S02]  /*0680*/  @!P1 LOP3.LUT R4, RZ, R5, RZ, 0x33, !PT ;  /* 0x00000005ff049212 */ /* 0x000fe400078e33ff */
[----:B------:R-:W-:-:S03]  /*0690*/  LEA.HI R3, R3, R2, RZ, 0x6 ;  /* 0x0000000203037211 */ /* 0x000fc600078f30ff */
[----:B------:R-:W-:Y:S02]  /*06a0*/  IMAD.SHL.U32 R16, R4, 0x8, RZ ;  /* 0x0000000804107824 */ /* 0x000fe400078e00ff */
[----:B------:R-:W-:Y:S02]  /*06b0*/  IMAD.MOV R7, RZ, RZ, -R4 ;  /* 0x000000ffff077224 */ /* 0x000fe400078e0a04 */
[----:B------:R-:W-:Y:S01]  /*06c0*/  IMAD.MOV.U32 R4, RZ, RZ, R11 ;  /* 0x000000ffff047224 */ /* 0x000fe200078e000b */
[----:B------:R-:W-:Y:S01]  /*06d0*/  LEA.HI.SX32 R3, R3, -R16, 0x1a ;  /* 0x8000001003037211 */ /* 0x000fe200078fd2ff */
[----:B------:R-:W-:Y:S02]  /*06e0*/  IMAD R15, R5, R7, R10 ;  /* 0x00000007050f7224 */ /* 0x000fe400078e020a */
[----:B------:R-:W1:Y:S01]  /*06f0*/  I2F.RP R5, R4 ;  /* 0x0000000400057306 */ /* 0x000e620000209400 */
[----:B------:R-:W-:Y:S01]  /*0700*/  VIMNMX R18, PT, PT, R3, 0x8, PT ;  /* 0x0000000803127848 */ /* 0x000fe20003fe0100 */
[----:B------:R-:W2:Y:S03]  /*0710*/  LDS R10, [UR10] ;  /* 0x0000000aff0a7984 */ /* 0x000ea60008000800 */
[----:B------:R-:W-:-:S04]  /*0720*/  IABS R12, R18 ;  /* 0x00000012000c7213 */ /* 0x000fc80000000000 */
[----:B------:R-:W3:Y:S08]  /*0730*/  I2F.RP R6, R12 ;  /* 0x0000000c00067306 */ /* 0x000ef00000209400 */
[----:B-1----:R-:W-:Y:S08]  /*0740*/  MUFU.RCP R5, R5 ;  /* 0x0000000500057308 */ /* 0x002ff00000001000 */
[----:B---3--:R-:W1:Y:S02]  /*0750*/  MUFU.RCP R6, R6 ;  /* 0x0000000600067308 */ /* 0x008e640000001000 */
[----:B-1----:R-:W-:Y:S01]  /*0760*/  VIADD R2, R6, 0xffffffe ;  /* 0x0ffffffe06027836 */ /* 0x002fe20000000000 */
[----:B------:R-:W-:-:S02]  /*0770*/  IABS R6, R15 ;  /* 0x0000000f00067213 */ /* 0x000fc40000000000 */
[----:B--2---:R-:W-:-:S03]  /*0780*/  R2UR UR26, R10 ;  /* 0x000000000a1a72ca */ /* 0x004fc600000e0000 */
[----:B------:R1:W2:Y:S02]  /*0790*/  F2I.FTZ.U32.TRUNC.NTZ R3, R2 ;  /* 0x0000000200037305 */ /* 0x0002a4000021f000 */
[----:B-1----:R-:W-:Y:S02]  /*07a0*/  IMAD.MOV.U32 R2, RZ, RZ, RZ ;  /* 0x000000ffff027224 */ /* 0x002fe400078e00ff */
[----:B--2---:R-:W-:-:S04]  /*07b0*/  IMAD.MOV R9, RZ, RZ, -R3 ;  /* 0x000000ffff097224 */ /* 0x004fc800078e0a03 */
[----:B------:R-:W-:Y:S01]  /*07c0*/  IMAD R7, R9, R12, RZ ;  /* 0x0000000c09077224 */ /* 0x000fe200078e02ff */
[----:B------:R-:W-:-:S03]  /*07d0*/  IABS R9, R18 ;  /* 0x0000001200097213 */ /* 0x000fc60000000000 */
[----:B------:R-:W-:-:S04]  /*07e0*/  IMAD.HI.U32 R2, R3, R7, R2 ;  /* 0x0000000703027227 */ /* 0x000fc800078e0002 */
[----:B------:R-:W-:Y:S02]  /*07f0*/  IMAD.MOV.U32 R3, RZ, RZ, R6 ;  /* 0x000000ffff037224 */ /* 0x000fe400078e0006 */
[----:B------:R-:W-:Y:S02]  /*0800*/  IMAD.MOV R6, RZ, RZ, -R9 ;  /* 0x000000ffff067224 */ /* 0x000fe400078e0a09 */
[----:B------:R-:W-:-:S04]  /*0810*/  IMAD.HI.U32 R2, R2, R3, RZ ;  /* 0x0000000302027227 */ /* 0x000fc800078e00ff */
[----:B------:R-:W-:Y:S02]  /*0820*/  IMAD R3, R2, R6, R3 ;  /* 0x0000000602037224 */ /* 0x000fe400078e0203 */
[----:B------:R-:W-:Y:S02]  /*0830*/  VIADD R6, R8, 0xffffffe ;  /* 0x0ffffffe08067836 */ /* 0x000fe40000000000 */
[----:B------:R-:W-:Y:S01]  /*0840*/  VIADD R8, R5, 0xffffffe ;  /* 0x0ffffffe05087836 */ /* 0x000fe20000000000 */
[----:B------:R-:W-:Y:S01]  /*0850*/  BAR.SYNC.DEFER_BLOCKING 0x0 ;  /* 0x0000000000007b1d */ /* 0x000fe20000010000 */
[----:B------:R-:W-:-:S05]  /*0860*/  ISETP.GT.U32.AND P1, PT, R12, R3, PT ;  /* 0x000000030c00720c */ /* 0x000fca0003f24070 */
[----:B------:R1:W2:Y:S08]  /*0870*/  F2I.FTZ.U32.TRUNC.NTZ R9, R8 ;  /* 0x0000000800097305 */ /* 0x0002b0000021f000 */
[----:B------:R-:W-:Y:S01]  /*0880*/  @!P1 IMAD.IADD R3, R3, 0x1, -R12 ;  /* 0x0000000103039824 */ /* 0x000fe200078e0a0c */
[----:B------:R3:W4:Y:S01]  /*0890*/  F2I.FTZ.U32.TRUNC.NTZ R7, R6 ;  /* 0x0000000600077305 */ /* 0x000722000021f000 */
[----:B------:R-:W-:Y:S01]  /*08a0*/  @!P1 VIADD R2, R2, 0x1 ;  /* 0x0000000102029836 */ /* 0x000fe20000000000 */
[----:B------:R-:W-:Y:S01]  /*08b0*/  ISETP.NE.AND P1, PT, R18, RZ, PT ;  /* 0x000000ff1200720c */ /* 0x000fe20003f25270 */
[----:B-1----:R-:W-:Y:S01]  /*08c0*/  IMAD.MOV.U32 R8, RZ, RZ, RZ ;  /* 0x000000ffff087224 */ /* 0x002fe200078e00ff */
[----:B------:R-:W-:-:S02]  /*08d0*/  ISETP.GE.U32.AND P0, PT, R3, R12, PT ;  /* 0x0000000c0300720c */ /* 0x000fc40003f06070 */
[----:B------:R-:W-:Y:S01]  /*08e0*/  LOP3.LUT R3, R15, R18, RZ, 0x3c, !PT ;  /* 0x000000120f037212 */ /* 0x000fe200078e3cff */
[----:B--2---:R-:W-:Y:S02]  /*08f0*/  IMAD.MOV R13, RZ, RZ, -R9 ;  /* 0x000000ffff0d7224 */ /* 0x004fe400078e0a09 */
[----:B---3--:R-:W-:Y:S01]  /*0900*/  IMAD.MOV.U32 R6, RZ, RZ, RZ ;  /* 0x000000ffff067224 */ /* 0x008fe200078e00ff */
[----:B------:R-:W-:Y:S01]  /*0910*/  ISETP.GE.AND P2, PT, R3, RZ, PT ;  /* 0x000000ff0300720c */ /* 0x000fe20003f46270 */
[----:B------:R-:W-:Y:S01]  /*0920*/  IMAD R13, R13, R4, RZ ;  /* 0x000000040d0d7224 */ /* 0x000fe200078e02ff */
[----:B------:R-:W-:Y:S01]  /*0930*/  SHF.R.U32.HI R3, RZ, 0x5, R0 ;  /* 0x00000005ff037819 */ /* 0x000fe20000011600 */
[----:B----4-:R-:W-:-:S03]  /*0940*/  IMAD.MOV R11, RZ, RZ, -R7 ;  /* 0x000000ffff0b7224 */ /* 0x010fc600078e0a07 */
[----:B------:R-:W-:Y:S01]  /*0950*/  R2UR UR8, R3 ;  /* 0x00000000030872ca */ /* 0x000fe200000e0000 */
[----:B------:R-:W-:Y:S01]  /*0960*/  @P0 VIADD R2, R2, 0x1 ;  /* 0x0000000102020836 */ /* 0x000fe20000000000 */
[----:B------:R-:W-:Y:S01]  /*0970*/  SHF.R.U32.HI R3, RZ, 0x5, R0 ;  /* 0x00000005ff037819 */ /* 0x000fe20000011600 */
[----:B------:R-:W-:-:S03]  /*0980*/  IMAD.HI.U32 R9, R9, R13, R8 ;  /* 0x0000000d09097227 */ /* 0x000fc600078e0008 */
[----:B------:R-:W-:Y:S01]  /*0990*/  SGXT.U32 R3, R3, 0x2 ;  /* 0x000000020303781a */ /* 0x000fe20000000000 */
[----:B------:R-:W-:Y:S01]  /*09a0*/  @!P2 IMAD.MOV R2, RZ, RZ, -R2 ;  /* 0x000000ffff02a224 */ /* 0x000fe200078e0a02 */
[----:B------:R-:W-:Y:S01]  /*09b0*/  @!P1 LOP3.LUT R2, RZ, R18, RZ, 0x33, !PT ;  /* 0x00000012ff029212 */ /* 0x000fe200078e33ff */
[----:B------:R-:W-:-:S04]  /*09c0*/  IMAD R11, R11, R14, RZ ;  /* 0x0000000e0b0b7224 */ /* 0x000fc800078e02ff */
[----:B------:R-:W-:Y:S02]  /*09d0*/  IMAD.MOV R5, RZ, RZ, -R2 ;  /* 0x000000ffff057224 */ /* 0x000fe400078e0a02 */
[----:B------:R-:W-:Y:S02]  /*09e0*/  IMAD.SHL.U32 R2, R2, 0x40, RZ ;  /* 0x0000004002027824 */ /* 0x000fe400078e00ff */
[----:B------:R-:W-:Y:S01]  /*09f0*/  IMAD.HI.U32 R7, R7, R11, R6 ;  /* 0x0000000b07077227 */ /* 0x000fe200078e0006 */
[----:B------:R-:W-:Y:S02]  /*0a00*/  LOP3.LUT R6, R0, 0x3f, RZ, 0xc0, !PT ;  /* 0x0000003f00067812 */ /* 0x000fe400078ec0ff */
[----:B------:R-:W-:Y:S01]  /*0a10*/  LOP3.LUT R8, R2, R3, RZ, 0xfc, !PT ;  /* 0x0000000302087212 */ /* 0x000fe200078efcff */
[----:B------:R-:W-:Y:S02]  /*0a20*/  IMAD R3, R18, R5, R15 ;  /* 0x0000000512037224 */ /* 0x000fe400078e020f */
[----:B------:R-:W-:Y:S01]  /*0a30*/  IMAD.SHL.U32 R5, R0, 0x10, RZ ;  /* 0x0000001000057824 */ /* 0x000fe200078e00ff */
[----:B------:R-:W-:Y:S01]  /*0a40*/  IABS R11, R8 ;  /* 0x00000008000b7213 */ /* 0x000fe20000000000 */
[----:B------:R-:W-:Y:S01]  /*0a50*/  IMAD.IADD R3, R16, 0x1, R3 ;  /* 0x0000000110037824 */ /* 0x000fe200078e0203 */
[----:B------:R-:W-:-:S02]  /*0a60*/  LOP3.LUT R10, R8, 0x4, RZ, 0xfc, !PT ;  /* 0x00000004080a7812 */ /* 0x000fc400078efcff */
[----:B------:R-:W-:Y:S01]  /*0a70*/  LOP3.LUT R5, R5, 0x70, RZ, 0xc0, !PT ;  /* 0x0000007005057812 */ /* 0x000fe200078ec0ff */
[----:B------:R-:W-:Y:S01]  /*0a80*/  IMAD R3, R3, 0x40, R6 ;  /* 0x0000004003037824 */ /* 0x000fe200078e0206 */
[----:B------:R-:W-:Y:S02]  /*0a90*/  LOP3.LUT R12, R8, 0x8, RZ, 0xfc, !PT ;  /* 0x00000008080c7812 */ /* 0x000fe400078efcff */
[----:B------:R-:W-:Y:S01]  /*0aa0*/  IABS R13, R10 ;  /* 0x0000000a000d7213 */ /* 0x000fe20000000000 */
[----:B------:R-:W-:Y:S01]  /*0ab0*/  IMAD R130, R6, 0x80, R5 ;  /* 0x0000008006827824 */ /* 0x000fe200078e0205 */
[----:B------:R-:W-:Y:S01]  /*0ac0*/  IABS R15, R12 ;  /* 0x0000000c000f7213 */ /* 0x000fe20000000000 */
[C---:B------:R-:W-:Y:S01]  /*0ad0*/  IMAD.HI.U32 R5, R9.reuse, R11, RZ ;  /* 0x0000000b09057227 */ /* 0x040fe200078e00ff */
[----:B------:R-:W-:Y:S02]  /*0ae0*/  ISETP.GE.AND P1, PT, R10, RZ, PT ;  /* 0x000000ff0a00720c */ /* 0x000fe40003f26270 */
[----:B------:R-:W-:Y:S01]  /*0af0*/  LOP3.LUT R24, R8, 0xc, RZ, 0xfc, !PT ;  /* 0x0000000c08187812 */ /* 0x000fe200078efcff */
[----:B------:R-:W-:Y:S01]  /*0b00*/  IMAD.MOV R5, RZ, RZ, -R5 ;  /* 0x000000ffff057224 */ /* 0x000fe200078e0a05 */
[----:B------:R-:W-:Y:S01]  /*0b10*/  ISETP.GE.AND P4, PT, R12, RZ, PT ;  /* 0x000000ff0c00720c */ /* 0x000fe20003f86270 */
[----:B------:R-:W-:Y:S01]  /*0b20*/  IMAD.HI.U32 R6, R9, R13, RZ ;  /* 0x0000000d09067227 */ /* 0x000fe200078e00ff */
[----:B------:R-:W-:-:S02]  /*0b30*/  LOP3.LUT R12, R8, 0x3c, RZ, 0xfc, !PT ;  /* 0x0000003c080c7812 */ /* 0x000fc400078efcff */
[----:B------:R-:W-:Y:S01]  /*0b40*/  ISETP.GE.AND P2, PT, R3, RZ, PT ;  /* 0x000000ff0300720c */ /* 0x000fe20003f46270 */
[----:B------:R-:W-:Y:S01]  /*0b50*/  IMAD.HI.U32 R10, R9, R15, RZ ;  /* 0x0000000f090a7227 */ /* 0x000fe200078e00ff */
[----:B------:R-:W-:Y:S02]  /*0b60*/  IABS R37, R12 ;  /* 0x0000000c00257213 */ /* 0x000fe40000000000 */
[----:B------:R-:W-:Y:S01]  /*0b70*/  ISETP.GE.AND P3, PT, R12, RZ, PT ;  /* 0x000000ff0c00720c */ /* 0x000fe20003f66270 */
[----:B------:R-:W-:Y:S01]  /*0b80*/  IMAD R11, R4, R5, R11 ;  /* 0x00000005040b7224 */ /* 0x000fe200078e020b */
[----:B------:R-:W-:Y:S01]  /*0b90*/  IABS R5, R24 ;  /* 0x0000001800057213 */ /* 0x000fe20000000000 */
[----:B------:R-:W-:Y:S01]  /*0ba0*/  IMAD.MOV R6, RZ, RZ, -R6 ;  /* 0x000000ffff067224 */ /* 0x000fe200078e0a06 */
[----:B------:R-:W-:Y:S01]  /*0bb0*/  LOP3.LUT R26, R8, 0x10, RZ, 0xfc, !PT ;  /* 0x00000010081a7812 */ /* 0x000fe200078efcff */
[----:B------:R-:W-:Y:S01]  /*0bc0*/  IMAD.MOV R10, RZ, RZ, -R10 ;  /* 0x000000ffff0a7224 */ /* 0x000fe200078e0a0a */
[C---:B------:R-:W-:Y:S01]  /*0bd0*/  ISETP.GT.U32.AND P6, PT, R4.reuse, R11, PT ;  /* 0x0000000b0400720c */ /* 0x040fe20003fc4070 */
[C---:B------:R-:W-:Y:S01]  /*0be0*/  IMAD R13, R4.reuse, R6, R13 ;  /* 0x00000006040d7224 */ /* 0x040fe200078e020d */
[----:B------:R-:W-:Y:S01]  /*0bf0*/  IABS R6, R3 ;  /* 0x0000000300067213 */ /* 0x000fe20000000000 */
[----:B------:R-:W-:Y:S01]  /*0c00*/  IMAD R15, R4, R10, R15 ;  /* 0x0000000a040f7224 */ /* 0x000fe200078e020f */
[----:B------:R-:W-:Y:S01]  /*0c10*/  IABS R16, R26 ;  /* 0x0000001a00107213 */ /* 0x000fe20000000000 */
[----:B------:R-:W-:Y:S01]  /*0c20*/  IMAD.MOV.U32 R10, RZ, RZ, R5 ;  /* 0x000000ffff0a7224 */ /* 0x000fe200078e0005 */
[C---:B------:R-:W-:Y:S01]  /*0c30*/  LOP3.LUT R28, R8.reuse, 0x14, RZ, 0xfc, !PT ;  /* 0x00000014081c7812 */ /* 0x040fe200078efcff */
[----:B------:R-:W-:Y:S01]  /*0c40*/  IMAD.HI.U32 R7, R7, R6, RZ ;  /* 0x0000000607077227 */ /* 0x000fe200078e00ff */
[----:B------:R-:W-:-:S02]  /*0c50*/  LOP3.LUT R32, R8, 0x18, RZ, 0xfc, !PT ;  /* 0x0000001808207812 */ /* 0x000fc400078efcff */
[----:B------:R-:W-:Y:S01]  /*0c60*/  IABS R19, R28 ;  /* 0x0000001c00137213 */ /* 0x000fe20000000000 */
[C---:B------:R-:W-:Y:S01]  /*0c70*/  IMAD.HI.U32 R5, R9.reuse, R10, RZ ;  /* 0x0000000a09057227 */ /* 0x040fe200078e00ff */
[----:B------:R-:W-:Y:S02]  /*0c80*/  IABS R21, R32 ;  /* 0x0000002000157213 */ /* 0x000fe40000000000 */
[C---:B------:R-:W-:Y:S01]  /*0c90*/  LOP3.LUT R34, R8.reuse, 0x1c, RZ, 0xfc, !PT ;  /* 0x0000001c08227812 */ /* 0x040fe200078efcff */
[----:B------:R-:W-:Y:S01]  /*0ca0*/  IMAD.MOV R17, RZ, RZ, -R5 ;  /* 0x000000ffff117224 */ /* 0x000fe200078e0a05 */
[----:B------:R-:W-:Y:S01]  /*0cb0*/  LOP3.LUT R36, R8, 0x20, RZ, 0xfc, !PT ;  /* 0x0000002008247812 */ /* 0x000fe200078efcff */
[----:B------:R-:W-:Y:S01]  /*0cc0*/  IMAD.MOV R5, RZ, RZ, -R7 ;  /* 0x000000ffff057224 */ /* 0x000fe200078e0a07 */
[----:B------:R-:W-:Y:S01]  /*0cd0*/  IABS R23, R34 ;  /* 0x0000002200177213 */ /* 0x000fe20000000000 */
[----:B------:R-:W-:Y:S01]  /*0ce0*/  IMAD.HI.U32 R12, R9, R37, RZ ;  /* 0x00000025090c7227 */ /* 0x000fe200078e00ff */
[----:B------:R-:W-:-:S02]  /*0cf0*/  IABS R25, R36 ;  /* 0x0000002400197213 */ /* 0x000fc40000000000 */
[----:B------:R-:W-:Y:S01]  /*0d00*/  LOP3.LUT R38, R8, 0x24, RZ, 0xfc, !PT ;  /* 0x0000002408267812 */ /* 0x000fe200078efcff */
[----:B------:R-:W-:Y:S01]  /*0d10*/  IMAD R5, R14, R5, R6 ;  /* 0x000000050e057224 */ /* 0x000fe200078e0206 */
[----:B------:R-:W-:Y:S01]  /*0d20*/  LOP3.LUT R40, R8, 0x2c, RZ, 0xfc, !PT ;  /* 0x0000002c08287812 */ /* 0x000fe200078efcff */
[----:B------:R-:W-:Y:S01]  /*0d30*/  IMAD.MOV R12, RZ, RZ, -R12 ;  /* 0x000000ffff0c7224 */ /* 0x000fe200078e0a0c */
[----:B------:R-:W-:Y:S01]  /*0d40*/  IABS R27, R38 ;  /* 0x00000026001b7213 */ /* 0x000fe20000000000 */
[----:B------:R-:W-:Y:S01]  /*0d50*/  @!P6 IMAD.IADD R11, R11, 0x1, -R4 ;  /* 0x000000010b0be824 */ /* 0x000fe200078e0a04 */
[----:B------:R-:W-:Y:S01]  /*0d60*/  ISETP.GT.U32.AND P0, PT, R14, R5, PT ;  /* 0x000000050e00720c */ /* 0x000fe20003f04070 */
[----:B------:R-:W-:Y:S01]  /*0d70*/  IMAD R37, R4, R12, R37 ;  /* 0x0000000c04257224 */ /* 0x000fe200078e0225 */
[----:B------:R-:W-:Y:S01]  /*0d80*/  LOP3.LUT R41, R8, 0x30, RZ, 0xfc, !PT ;  /* 0x0000003008297812 */ /* 0x000fe200078efcff */
[C---:B------:R-:W-:Y:S01]  /*0d90*/  IMAD R7, R4.reuse, R17, R10 ;  /* 0x0000001104077224 */ /* 0x040fe200078e020a */
[----:B------:R-:W-:Y:S01]  /*0da0*/  ISETP.GT.U32.AND P6, PT, R4, R11, PT ;  /* 0x0000000b0400720c */ /* 0x000fe20003fc4070 */
[----:B------:R-:W-:Y:S01]  /*0db0*/  IMAD.HI.U32 R6, R9, R16, RZ ;  /* 0x0000001009067227 */ /* 0x000fe200078e00ff */
[----:B------:R-:W-:-:S02]  /*0dc0*/  LOP3.LUT R42, R8, 0x34, RZ, 0xfc, !PT ;  /* 0x00000034082a7812 */ /* 0x000fc400078efcff */
[----:B------:R-:W-:Y:S01]  /*0dd0*/  LOP3.LUT R22, R8, 0x38, RZ, 0xfc, !PT ;  /* 0x0000003808167812 */ /* 0x000fe200078efcff */
[----:B------:R-:W-:Y:S01]  /*0de0*/  IMAD.MOV R17, RZ, RZ, -R6 ;  /* 0x000000ffff117224 */ /* 0x000fe200078e0a06 */
[----:B------:R-:W-:Y:S01]  /*0df0*/  IABS R18, R42 ;  /* 0x0000002a00127213 */ /* 0x000fe20000000000 */
[----:B------:R-:W-:Y:S01]  /*0e00*/  IMAD.HI.U32 R10, R9, R19, RZ ;  /* 0x00000013090a7227 */ /* 0x000fe200078e00ff */
[----:B------:R-:W-:-:S03]  /*0e10*/  IABS R20, R22 ;  /* 0x0000001600147213 */ /* 0x000fc60000000000 */
[----:B------:R-:W-:Y:S01]  /*0e20*/  @!P0 IMAD.IADD R5, R5, 0x1, -R14 ;  /* 0x0000000105058824 */ /* 0x000fe200078e0a0e */
[C---:B------:R-:W-:Y:S01]  /*0e30*/  ISETP.GT.U32.AND P0, PT, R4.reuse, R37, PT ;  /* 0x000000250400720c */ /* 0x040fe20003f04070 */
[----:B------:R-:W-:Y:S01]  /*0e40*/  @!P6 IMAD.IADD R11, R11, 0x1, -R4 ;  /* 0x000000010b0be824 */ /* 0x000fe200078e0a04 */
[----:B------:R-:W-:Y:S01]  /*0e50*/  ISETP.GT.U32.AND P6, PT, R4, R7, PT ;  /* 0x000000070400720c */ /* 0x000fe20003fc4070 */
[----:B------:R-:W-:Y:S01]  /*0e60*/  IMAD.HI.U32 R6, R9, R21, RZ ;  /* 0x0000001509067227 */ /* 0x000fe200078e00ff */
[----:B------:R-:W-:-:S03]  /*0e70*/  ISETP.GT.U32.AND P5, PT, R14, R5, PT ;  /* 0x000000050e00720c */ /* 0x000fc60003fa4070 */
[C---:B------:R-:W-:Y:S01]  /*0e80*/  IMAD R17, R4.reuse, R17, R16 ;  /* 0x0000001104117224 */ /* 0x040fe200078e0210 */
[----:B------:R-:W-:Y:S01]  /*0e90*/  IABS R16, R41 ;  /* 0x0000002900107213 */ /* 0x000fe20000000000 */
[----:B------:R-:W-:Y:S02]  /*0ea0*/  IMAD.MOV R10, RZ, RZ, -R10 ;  /* 0x000000ffff0a7224 */ /* 0x000fe400078e0a0a */
[----:B------:R-:W-:Y:S02]  /*0eb0*/  IMAD.MOV R6, RZ, RZ, -R6 ;  /* 0x000000ffff067224 */ /* 0x000fe400078e0a06 */
[----:B------:R-:W-:Y:S02]  /*0ec0*/  @!P0 IMAD.IADD R37, R37, 0x1, -R4 ;  /* 0x0000000125258824 */ /* 0x000fe400078e0a04 */
[C---:B------:R-:W-:Y:S02]  /*0ed0*/  IMAD R19, R4.reuse, R10, R19 ;  /* 0x0000000a04137224 */ /* 0x040fe400078e0213 */
[----:B------:R-:W-:Y:S01]  /*0ee0*/  @!P5 IMAD.IADD R5, R5, 0x1, -R14 ;  /* 0x000000010505d824 */ /* 0x000fe200078e0a0e */
[----:B------:R-:W-:Y:S01]  /*0ef0*/  ISETP.GT.U32.AND P0, PT, R4, R37, PT ;  /* 0x000000250400720c */ /* 0x000fe20003f04070 */
[----:B------:R-:W-:Y:S01]  /*0f00*/  IMAD.HI.U32 R10, R9, R23, RZ ;  /* 0x00000017090a7227 */ /* 0x000fe200078e00ff */
[----:B------:R-:W-:-:S02]  /*0f10*/  ISETP.NE.AND P5, PT, R30, RZ, PT ;  /* 0x000000ff1e00720c */ /* 0x000fc40003fa5270 */
[----:B------:R-:W-:Y:S01]  /*0f20*/  IABS R14, R40 ;  /* 0x00000028000e7213 */ /* 0x000fe20000000000 */
[----:B------:R-:W-:Y:S02]  /*0f30*/  IMAD.MOV.U32 R143, RZ, RZ, R5 ;  /* 0x000000ffff8f7224 */ /* 0x000fe400078e0005 */
[C---:B------:R-:W-:Y:S02]  /*0f40*/  IMAD R21, R4.reuse, R6, R21 ;  /* 0x0000000604157224 */ /* 0x040fe400078e0215 */
[----:B------:R-:W-:Y:S01]  /*0f50*/  @!P2 IMAD.MOV R143, RZ, RZ, -R143 ;  /* 0x000000ffff8fa224 */ /* 0x000fe200078e0a8f */
[C---:B------:R-:W-:Y:S01]  /*0f60*/  ISETP.GT.U32.AND P2, PT, R4.reuse, R13, PT ;  /* 0x0000000d0400720c */ /* 0x040fe20003f44070 */
[----:B------:R-:W-:Y:S02]  /*0f70*/  IMAD.MOV R10, RZ, RZ, -R10 ;  /* 0x000000ffff0a7224 */ /* 0x000fe400078e0a0a */
[--C-:B------:R-:W-:Y:S01]  /*0f80*/  @!P0 IMAD.IADD R37, R37, 0x1, -R4.reuse ;  /* 0x0000000125258824 */ /* 0x100fe200078e0a04 */
[C---:B------:R-:W-:Y:S01]  /*0f90*/  ISETP.GT.U32.AND P0, PT, R4.reuse, R15, PT ;  /* 0x0000000f0400720c */ /* 0x040fe20003f04070 */
[----:B------:R-:W-:Y:S01]  /*0fa0*/  @!P6 IMAD.IADD R7, R7, 0x1, -R4 ;  /* 0x000000010707e824 */ /* 0x000fe200078e0a04 */
[----:B------:R-:W-:Y:S01]  /*0fb0*/  ISETP.GT.U32.AND P6, PT, R4, R21, PT ;  /* 0x000000150400720c */ /* 0x000fe20003fc4070 */
[----:B------:R-:W-:Y:S01]  /*0fc0*/  IMAD.HI.U32 R6, R9, R25, RZ ;  /* 0x0000001909067227 */ /* 0x000fe200078e00ff */
[----:B------:R-:W-:-:S02]  /*0fd0*/  @!P5 LOP3.LUT R143, RZ, R30, RZ, 0x33, !PT ;  /* 0x0000001eff8fd212 */ /* 0x000fc400078e33ff */
[----:B------:R-:W-:Y:S01]  /*0fe0*/  LOP3.LUT R30, R8, 0x28, RZ, 0xfc, !PT ;  /* 0x00000028081e7812 */ /* 0x000fe200078efcff */
[----:B------:R-:W-:Y:S01]  /*0ff0*/  IMAD R23, R4, R10, R23 ;  /* 0x0000000a04177224 */ /* 0x000fe200078e0217 */
[----:B------:R-:W-:Y:S01]  /*1000*/  ISETP.GE.AND P5, PT, R8, RZ, PT ;  /* 0x000000ff0800720c */ /* 0x000fe20003fa6270 */
[----:B------:R-:W-:Y:S01]  /*1010*/  @!P2 IMAD.IADD R13, R13, 0x1, -R4 ;  /* 0x000000010d0da824 */ /* 0x000fe200078e0a04 */
[C---:B------:R-:W-:Y:S01]  /*1020*/  ISETP.GT.U32.AND P2, PT, R4.reuse, R17, PT ;  /* 0x000000110400720c */ /* 0x040fe20003f44070 */
[----:B------:R-:W-:Y:S01]  /*1030*/  IMAD.MOV R6, RZ, RZ, -R6 ;  /* 0x000000ffff067224 */ /* 0x000fe200078e0a06 */
[----:B------:R-:W-:Y:S01]  /*1040*/  IABS R12, R30 ;  /* 0x0000001e000c7213 */ /* 0x000fe20000000000 */
[--C-:B------:R-:W-:Y:S01]  /*1050*/  @!P0 IMAD.IADD R15, R15, 0x1, -R4.reuse ;  /* 0x000000010f0f8824 */ /* 0x100fe200078e0a04 */
[C---:B------:R-:W-:Y:S01]  /*1060*/  ISETP.GT.U32.AND P0, PT, R4.reuse, R19, PT ;  /* 0x000000130400720c */ /* 0x040fe20003f04070 */
[C---:B------:R-:W-:Y:S02]  /*1070*/  IMAD R25, R4.reuse, R6, R25 ;  /* 0x0000000604197224 */ /* 0x040fe400078e0219 */
[----:B------:R-:W-:Y:S01]  /*1080*/  @!P6 IMAD.IADD R21, R21, 0x1, -R4 ;  /* 0x000000011515e824 */ /* 0x000fe200078e0a04 */
[----:B------:R-:W-:Y:S01]  /*1090*/  ISETP.GT.U32.AND P6, PT, R4, R13, PT ;  /* 0x0000000d0400720c */ /* 0x000fe20003fc4070 */
[----:B------:R-:W-:-:S04]  /*10a0*/  IMAD.HI.U32 R10, R9, R27, RZ ;  /* 0x0000001b090a7227 */ /* 0x000fc800078e00ff */
[----:B------:R-:W-:Y:S01]  /*10b0*/  @!P2 IMAD.IADD R17, R17, 0x1, -R4 ;  /* 0x000000011111a824 */ /* 0x000fe200078e0a04 */
[----:B------:R-:W-:Y:S01]  /*10c0*/  ISETP.GT.U32.AND P2, PT, R4, R23, PT ;  /* 0x000000170400720c */ /* 0x000fe20003f44070 */
[----:B------:R-:W-:-:S04]  /*10d0*/  IMAD.HI.U32 R5, R9, R12, RZ ;  /* 0x0000000c09057227 */ /* 0x000fc800078e00ff */
[--C-:B------:R-:W-:Y:S01]  /*10e0*/  @!P0 IMAD.IADD R19, R19, 0x1, -R4.reuse ;  /* 0x0000000113138824 */ /* 0x100fe200078e0a04 */
[C---:B------:R-:W-:Y:S01]  /*10f0*/  ISETP.GT.U32.AND P0, PT, R4.reuse, R25, PT ;  /* 0x000000190400720c */ /* 0x040fe20003f04070 */
[----:B------:R-:W-:Y:S02]  /*1100*/  @!P6 IMAD.IADD R13, R13, 0x1, -R4 ;  /* 0x000000010d0de824 */ /* 0x000fe400078e0a04 */
[----:B------:R-:W-:Y:S01]  /*1110*/  IMAD.HI.U32 R6, R9, R14, RZ ;  /* 0x0000000e09067227 */ /* 0x000fe200078e00ff */
[----:B------:R-:W-:-:S03]  /*1120*/  ISETP.GT.U32.AND P6, PT, R4, R19, PT ;  /* 0x000000130400720c */ /* 0x000fc60003fc4070 */
[----:B------:R-:W-:Y:S01]  /*1130*/  @!P2 IMAD.IADD R23, R23, 0x1, -R4 ;  /* 0x000000011717a824 */ /* 0x000fe200078e0a04 */
[----:B------:R-:W-:Y:S01]  /*1140*/  ISETP.GT.U32.AND P2, PT, R4, R15, PT ;  /* 0x0000000f0400720c */ /* 0x000fe20003f44070 */
[----:B------:R-:W-:Y:S02]  /*1150*/  IMAD.MOV R10, RZ, RZ, -R10 ;  /* 0x000000ffff0a7224 */ /* 0x000fe400078e0a0a */
[----:B------:R-:W-:-:S04]  /*1160*/  IMAD.HI.U32 R8, R9, R16, RZ ;  /* 0x0000001009087227 */ /* 0x000fc800078e00ff */
[----:B------:R-:W-:Y:S01]  /*1170*/  @!P0 IMAD.IADD R25, R25, 0x1, -R4 ;  /* 0x0000000119198824 */ /* 0x000fe200078e0a04 */
[C---:B------:R-:W-:Y:S01]  /*1180*/  ISETP.GT.U32.AND P0, PT, R4.reuse, R7, PT ;  /* 0x000000070400720c */ /* 0x040fe20003f04070 */
[----:B------:R-:W-:Y:S02]  /*1190*/  IMAD.MOV R29, RZ, RZ, -R5 ;  /* 0x000000ffff1d7224 */ /* 0x000fe400078e0a05 */
[----:B------:R-:W-:Y:S01]  /*11a0*/  IMAD.MOV R33, RZ, RZ, -R6 ;  /* 0x000000ffff217224 */ /* 0x000fe200078e0a06 */
[----:B------:R-:W-:Y:S01]  /*11b0*/  SHF.R.U32.HI R6, RZ, 0x6, R0 ;  /* 0x00000006ff067819 */ /* 0x000fe20000011600 */
[----:B------:R-:W-:Y:S02]  /*11c0*/  IMAD R27, R4, R10, R27 ;  /* 0x0000000a041b7224 */ /* 0x000fe400078e021b */
[----:B------:R-:W-:Y:S02]  /*11d0*/  IMAD.MOV R35, RZ, RZ, -R8 ;  /* 0x000000ffff237224 */ /* 0x000fe400078e0a08 */
[----:B------:R-:W-:-:S04]  /*11e0*/  IMAD.HI.U32 R10, R9, R18, RZ ;  /* 0x00000012090a7227 */ /* 0x000fc800078e00ff */
[----:B------:R-:W-:-:S04]  /*11f0*/  IMAD.HI.U32 R5, R9, R20, RZ ;  /* 0x0000001409057227 */ /* 0x000fc800078e00ff */
[C---:B------:R-:W-:Y:S02]  /*1200*/  IMAD R9, R4.reuse, R29, R12 ;  /* 0x0000001d04097224 */ /* 0x040fe400078e020c */
[----:B------:R-:W-:Y:S01]  /*1210*/  @!P2 IMAD.IADD R15, R15, 0x1, -R4 ;  /* 0x000000010f0fa824 */ /* 0x000fe200078e0a04 */
[C---:B------:R-:W-:Y:S01]  /*1220*/  ISETP.GT.U32.AND P2, PT, R4.reuse, R17, PT ;  /* 0x000000110400720c */ /* 0x040fe20003f44070 */
[C---:B------:R-:W-:Y:S02]  /*1230*/  IMAD R29, R4.reuse, R33, R14 ;  /* 0x00000021041d7224 */ /* 0x040fe400078e020e */
[C---:B------:R-:W-:Y:S02]  /*1240*/  IMAD R33, R4.reuse, R35, R16 ;  /* 0x0000002304217224 */ /* 0x040fe400078e0210 */
[----:B------:R-:W-:Y:S01]  /*1250*/  @!P5 IMAD.MOV R11, RZ, RZ, -R11 ;  /* 0x000000ffff0bd224 */ /* 0x000fe200078e0a0b */
[C---:B------:R-:W-:Y:S01]  /*1260*/  ISETP.GT.U32.AND P5, PT, R4.reuse, R21, PT ;  /* 0x000000150400720c */ /* 0x040fe20003fa4070 */
[----:B------:R-:W-:Y:S01]  /*1270*/  @!P1 IMAD.MOV R13, RZ, RZ, -R13 ;  /* 0x000000ffff0d9224 */ /* 0x000fe200078e0a0d */
[C---:B------:R-:W-:Y:S01]  /*1280*/  ISETP.GT.U32.AND P1, PT, R4.reuse, R25, PT ;  /* 0x000000190400720c */ /* 0x040fe20003f24070 */
[--C-:B------:R-:W-:Y:S01]  /*1290*/  @!P0 IMAD.IADD R7, R7, 0x1, -R4.reuse ;  /* 0x0000000107078824 */ /* 0x100fe200078e0a04 */
[C---:B------:R-:W-:Y:S01]  /*12a0*/  ISETP.GT.U32.AND P0, PT, R4.reuse, R9, PT ;  /* 0x000000090400720c */ /* 0x040fe20003f04070 */
[----:B------:R-:W-:Y:S01]  /*12b0*/  @!P6 IMAD.IADD R19, R19, 0x1, -R4 ;  /* 0x000000011313e824 */ /* 0x000fe200078e0a04 */
[----:B------:R-:W-:Y:S01]  /*12c0*/  ISETP.GT.U32.AND P6, PT, R4, R33, PT ;  /* 0x000000210400720c */ /* 0x000fe20003fc4070 */
[----:B------:R-:W-:-:S02]  /*12d0*/  IMAD.MOV.U32 R69, RZ, RZ, R37 ;  /* 0x000000ffff457224 */ /* 0x000fc400078e0025 */
[----:B------:R-:W-:Y:S02]  /*12e0*/  IMAD.MOV R39, RZ, RZ, -R10 ;  /* 0x000000ffff277224 */ /* 0x000fe400078e0a0a */
[----:B------:R-:W-:Y:S01]  /*12f0*/  @!P3 IMAD.MOV R69, RZ, RZ, -R69 ;  /* 0x000000ffff45b224 */ /* 0x000fe200078e0a45 */
[C---:B------:R-:W-:Y:S01]  /*1300*/  ISETP.GT.U32.AND P3, PT, R4.reuse, R23, PT ;  /* 0x000000170400720c */ /* 0x040fe20003f64070 */
[C---:B------:R-:W-:Y:S02]  /*1310*/  IMAD R35, R4.reuse, R39, R18 ;  /* 0x0000002704237224 */ /* 0x040fe400078e0212 */
[--C-:B------:R-:W-:Y:S01]  /*1320*/  @!P2 IMAD.IADD R17, R17, 0x1, -R4.reuse ;  /* 0x000000011111a824 */ /* 0x100fe200078e0a04 */
[C---:B------:R-:W-:Y:S01]  /*1330*/  ISETP.GT.U32.AND P2, PT, R4.reuse, R29, PT ;  /* 0x0000001d0400720c */ /* 0x040fe20003f44070 */
[----:B------:R-:W-:Y:S01]  /*1340*/  @!P4 IMAD.MOV R15, RZ, RZ, -R15 ;  /* 0x000000ffff0fc224 */ /* 0x000fe200078e0a0f */
[C---:B------:R-:W-:Y:S01]  /*1350*/  ISETP.GT.U32.AND P4, PT, R4.reuse, R27, PT ;  /* 0x0000001b0400720c */ /* 0x040fe20003f84070 */
[----:B------:R-:W-:Y:S01]  /*1360*/  @!P5 IMAD.IADD R21, R21, 0x1, -R4 ;  /* 0x000000011515d824 */ /* 0x000fe200078e0a04 */
[----:B------:R-:W-:Y:S01]  /*1370*/  ISETP.GT.U32.AND P5, PT, R4, R35, PT ;  /* 0x000000230400720c */ /* 0x000fe20003fa4070 */
[----:B------:R-:W-:-:S02]  /*1380*/  IMAD.MOV R5, RZ, RZ, -R5 ;  /* 0x000000ffff057224 */ /* 0x000fc400078e0a05 */
[--C-:B------:R-:W-:Y:S01]  /*1390*/  @!P1 IMAD.IADD R25, R25, 0x1, -R4.reuse ;  /* 0x0000000119199824 */ /* 0x100fe200078e0a04 */
[----:B------:R-:W-:Y:S01]  /*13a0*/  ISETP.GE.AND P1, PT, R24, RZ, PT ;  /* 0x000000ff1800720c */ /* 0x000fe20003f26270 */
[--C-:B------:R-:W-:Y:S01]  /*13b0*/  @!P0 IMAD.IADD R9, R9, 0x1, -R4.reuse ;  /* 0x0000000109098824 */ /* 0x100fe200078e0a04 */
[----:B------:R-:W-:Y:S01]  /*13c0*/  ISETP.GE.AND P0, PT, R28, RZ, PT ;  /* 0x000000ff1c00720c */ /* 0x000fe20003f06270 */
[----:B------:R-:W-:Y:S01]  /*13d0*/  @!P6 IMAD.IADD R33, R33, 0x1, -R4 ;  /* 0x000000012121e824 */ /* 0x000fe200078e0a04 */
[----:B------:R-:W-:Y:S01]  /*13e0*/  ISETP.GE.AND P6, PT, R34, RZ, PT ;  /* 0x000000ff2200720c */ /* 0x000fe20003fc6270 */
[C---:B------:R-:W-:Y:S02]  /*13f0*/  IMAD R37, R4.reuse, R5, R20 ;  /* 0x0000000504257224 */ /* 0x040fe400078e0214 */
[--C-:B------:R-:W-:Y:S02]  /*1400*/  @!P3 IMAD.IADD R23, R23, 0x1, -R4.reuse ;  /* 0x000000011717b824 */ /* 0x100fe400078e0a04 */
[--C-:B------:R-:W-:Y:S01]  /*1410*/  @!P2 IMAD.IADD R29, R29, 0x1, -R4.reuse ;  /* 0x000000011d1da824 */ /* 0x100fe200078e0a04 */
[----:B------:R-:W-:Y:S01]  /*1420*/  ISETP.GT.U32.AND P3, PT, R4, R37, PT ;  /* 0x000000250400720c */ /* 0x000fe20003f64070 */
[--C-:B------:R-:W-:Y:S01]  /*1430*/  @!P4 IMAD.IADD R27, R27, 0x1, -R4.reuse ;  /* 0x000000011b1bc824 */ /* 0x100fe200078e0a04 */
[----:B------:R-:W-:Y:S01]  /*1440*/  ISETP.GE.AND P2, PT, R32, RZ, PT ;  /* 0x000000ff2000720c */ /* 0x000fe20003f46270 */
[--C-:B------:R-:W-:Y:S01]  /*1450*/  @!P5 IMAD.IADD R35, R35, 0x1, -R4.reuse ;  /* 0x000000012323d824 */ /* 0x100fe200078e0a04 */
[----:B------:R-:W-:Y:S01]  /*1460*/  ISETP.GE.AND P4, PT, R26, RZ, PT ;  /* 0x000000ff1a00720c */ /* 0x000fe20003f86270 */
[----:B------:R-:W-:Y:S01]  /*1470*/  IMAD.MOV.U32 R5, RZ, RZ, R19 ;  /* 0x000000ffff057224 */ /* 0x000fe200078e0013 */
[----:B------:R-:W-:Y:S01]  /*1480*/  ISETP.GE.AND P5, PT, R36, RZ, PT ;  /* 0x000000ff2400720c */ /* 0x000fe20003fa6270 */
[----:B------:R-:W-:Y:S01]  /*1490*/  IMAD.MOV.U32 R63, RZ, RZ, R23 ;  /* 0x000000ffff3f7224 */ /* 0x000fe200078e0017 */
[----:B------:R-:W-:Y:S01]  /*14a0*/  LOP3.LUT R36, R0, 0x7f, RZ, 0xc0, !PT ;  /* 0x0000007f00247812 */ /* 0x000fe200078ec0ff */
[----:B------:R-:W-:Y:S01]  /*14b0*/  @!P1 IMAD.MOV R7, RZ, RZ, -R7 ;  /* 0x000000ffff079224 */ /* 0x000fe200078e0a07 */
[C---:B------:R-:W-:Y:S01]  /*14c0*/  ISETP.GT.U32.AND P1, PT, R4.reuse, R27, PT ;  /* 0x0000001b0400720c */ /* 0x040fe20003f24070 */
[----:B------:R-:W-:Y:S01]  /*14d0*/  @!P0 IMAD.MOV R5, RZ, RZ, -R5 ;  /* 0x000000ffff058224 */ /* 0x000fe200078e0a05 */
[C---:B------:R-:W-:Y:S01]  /*14e0*/  ISETP.GT.U32.AND P0, PT, R4.reuse, R29, PT ;  /* 0x0000001d0400720c */ /* 0x040fe20003f04070 */
[----:B------:R-:W-:Y:S01]  /*14f0*/  @!P6 IMAD.MOV R63, RZ, RZ, -R63 ;  /* 0x000000ffff3fe224 */ /* 0x000fe200078e0a3f */
[C---:B------:R-:W-:Y:S01]  /*1500*/  ISETP.GT.U32.AND P6, PT, R4.reuse, R35, PT ;  /* 0x000000230400720c */ /* 0x040fe20003fc4070 */
[--C-:B------:R-:W-:Y:S01]  /*1510*/  @!P3 IMAD.IADD R37, R37, 0x1, -R4.reuse ;  /* 0x000000012525b824 */ /* 0x100fe200078e0a04 */
[C---:B------:R-:W-:Y:S01]  /*1520*/  ISETP.GT.U32.AND P3, PT, R4.reuse, R9, PT ;  /* 0x000000090400720c */ /* 0x040fe20003f64070 */
[----:B------:R-:W-:Y:S01]  /*1530*/  @!P2 IMAD.MOV R21, RZ, RZ, -R21 ;  /* 0x000000ffff15a224 */ /* 0x000fe200078e0a15 */
[C---:B------:R-:W-:Y:S01]  /*1540*/  ISETP.GT.U32.AND P2, PT, R4.reuse, R33, PT ;  /* 0x000000210400720c */ /* 0x040fe20003f44070 */
[----:B------:R-:W-:Y:S01]  /*1550*/  @!P4 IMAD.MOV R17, RZ, RZ, -R17 ;  /* 0x000000ffff11c224 */ /* 0x000fe200078e0a11 */
[----:B------:R-:W-:Y:S01]  /*1560*/  ISETP.GT.U32.AND P4, PT, R4, R37, PT ;  /* 0x000000250400720c */ /* 0x000fe20003f84070 */
[----:B------:R-:W-:Y:S01]  /*1570*/  @!P5 IMAD.MOV R25, RZ, RZ, -R25 ;  /* 0x000000ffff19d224 */ /* 0x000fe200078e0a19 */
[----:B------:R-:W-:Y:S01]  /*1580*/  ISETP.GE.AND P5, PT, R38, RZ, PT ;  /* 0x000000ff2600720c */ /* 0x000fe20003fa6270 */
[--C-:B------:R-:W-:Y:S01]  /*1590*/  @!P1 IMAD.IADD R27, R27, 0x1, -R4.reuse ;  /* 0x000000011b1b9824 */ /* 0x100fe200078e0a04 */
        /* <DEDUP_REMOVED lines=9> */
[----:B------:R-:W-:Y:S01]  /*1630*/  @!P4 IMAD.IADD R37, R37, 0x1, -R4 ;  /* 0x000000012525c824 */ /* 0x000fe200078e0a04 */
[----:B------:R-:W-:Y:S01]  /*1640*/  ISETP.NE.AND P4, PT, R31, RZ, PT ;  /* 0x000000ff1f00720c */ /* 0x000fe20003f85270 */
[----:B------:R-:W-:Y:S01]  /*1650*/  IMAD R143, R143, UR4, RZ ;  /* 0x000000048f8f7c24 */ /* 0x000fe2000f8e02ff */
[----:B------:R-:W-:Y:S01]  /*1660*/  LOP3.LUT R4, RZ, R31, RZ, 0x33, !PT ;  /* 0x0000001fff047212 */ /* 0x000fe200078e33ff */
[----:B------:R-:W-:Y:S01]  /*1670*/  @!P1 IMAD.MOV R9, RZ, RZ, -R9 ;  /* 0x000000ffff099224 */ /* 0x000fe200078e0a09 */
[----:B------:R-:W-:Y:S01]  /*1680*/  LEA R70, P1, R142, UR14, 0x2 ;  /* 0x0000000e8e467c11 */ /* 0x000fe2000f8210ff */
[----:B------:R-:W-:Y:S01]  /*1690*/  @!P0 IMAD.MOV R33, RZ, RZ, -R33 ;  /* 0x000000ffff218224 */ /* 0x000fe200078e0a21 */
[C---:B------:R-:W-:Y:S01]  /*16a0*/  SEL R18, R4.reuse, R21, !P4 ;  /* 0x0000001504127207 */ /* 0x040fe20006000000 */
[----:B------:R-:W-:Y:S01]  /*16b0*/  @!P6 IMAD.MOV R37, RZ, RZ, -R37 ;  /* 0x000000ffff25e224 */ /* 0x000fe200078e0a25 */
[C---:B------:R-:W-:Y:S01]  /*16c0*/  LEA R21, P0, R143.reuse, UR12, 0x2 ;  /* 0x0000000c8f157c11 */ /* 0x040fe2000f8010ff */
[----:B------:R-:W-:Y:S01]  /*16d0*/  @!P5 IMAD.MOV R27, RZ, RZ, -R27 ;  /* 0x000000ffff1bd224 */ /* 0x000fe200078e0a1b */
[C---:B------:R-:W-:Y:S01]  /*16e0*/  SEL R16, R4.reuse, R9, !P4 ;  /* 0x0000000904107207 */ /* 0x040fe20006000000 */
[----:B------:R-:W-:Y:S01]  /*16f0*/  @!P3 IMAD.MOV R29, RZ, RZ, -R29 ;  /* 0x000000ffff1db224 */ /* 0x000fe200078e0a1d */
[----:B------:R-:W-:Y:S01]  /*1700*/  SEL R60, R4, R37, !P4 ;  /* 0x00000025043c7207 */ /* 0x000fe20006000000 */
[----:B------:R-:W-:Y:S01]  /*1710*/  @!P2 IMAD.MOV R35, RZ, RZ, -R35 ;  /* 0x000000ffff23a224 */ /* 0x000fe200078e0a23 */
[----:B------:R-:W-:Y:S01]  /*1720*/  LEA.HI.X.SX32 R9, R143, UR13, 0x2, P0 ;  /* 0x0000000d8f097c11 */ /* 0x000fe200080f16ff */
[----:B------:R-:W-:Y:S01]  /*1730*/  IMAD.SHL.U32 R132, R36, 0x4, RZ ;  /* 0x0000000424847824 */ /* 0x000fe200078e00ff */
[----:B------:R-:W-:Y:S01]  /*1740*/  SGXT.U32 R37, R6, 0x1 ;  /* 0x000000010625781a */ /* 0x000fe20000000000 */
[----:B------:R-:W-:Y:S01]  /*1750*/  USHF.L.U32 UR4, UR8, 0x15, URZ ;  /* 0x0000001508047899 */ /* 0x000fe200080006ff */
[----:B------:R-:W-:-:S02]  /*1760*/  ISETP.GT.AND P0, PT, R141, 0x1f, PT ;  /* 0x0000001f8d00780c */ /* 0x000fc40003f04270 */
[----:B------:R-:W-:Y:S01]  /*1770*/  LEA.HI.X.SX32 R68, R142, UR15, 0x2, P1 ;  /* 0x0000000f8e447c11 */ /* 0x000fe200088f16ff */
[C---:B------:R-:W-:Y:S01]  /*1780*/  IMAD R137, R37.reuse, UR24, RZ ;  /* 0x0000001825897c24 */ /* 0x040fe2000f8e02ff */
[C---:B------:R-:W-:Y:S01]  /*1790*/  ISETP.GE.AND P1, PT, R37.reuse, R144, PT ;  /* 0x000000902500720c */ /* 0x040fe20003f26270 */
[----:B------:R-:W-:Y:S01]  /*17a0*/  ULOP3.LUT UR4, UR4, 0x600000, URZ, 0xc0, !UPT ;  /* 0x0060000004047892 */ /* 0x000fe2000f8ec0ff */
[----:B------:R-:W-:Y:S01]  /*17b0*/  SEL R20, RZ, 0x4, !P0 ;  /* 0x00000004ff147807 */ /* 0x000fe20004000000 */
[----:B------:R-:W-:Y:S01]  /*17c0*/  IMAD R136, R136, 0x2, R137 ;  /* 0x0000000288887824 */ /* 0x000fe200078e0289 */
[C---:B------:R-:W-:Y:S02]  /*17d0*/  SEL R19, R4.reuse, R17, !P4 ;  /* 0x0000001104137207 */ /* 0x040fe40006000000 */
[----:B------:R-:W-:Y:S02]  /*17e0*/  LOP3.LUT R138, R37, 0x6, RZ, 0xfc, !PT ;  /* 0x00000006258a7812 */ /* 0x000fe400078efcff */
[----:B------:R-:W-:-:S02]  /*17f0*/  SEL R24, R4, R11, !P4 ;  /* 0x0000000b04187207 */ /* 0x000fc40006000000 */
[C---:B------:R-:W-:Y:S02]  /*1800*/  SEL R64, R4.reuse, R13, !P4 ;  /* 0x0000000d04407207 */ /* 0x040fe40006000000 */
[C---:B------:R-:W-:Y:S02]  /*1810*/  SEL R23, R4.reuse, R15, !P4 ;  /* 0x0000000f04177207 */ /* 0x040fe40006000000 */
[C---:B------:R-:W-:Y:S02]  /*1820*/  SEL R65, R4.reuse, R7, !P4 ;  /* 0x0000000704417207 */ /* 0x040fe40006000000 */
[C---:B------:R-:W-:Y:S02]  /*1830*/  SEL R62, R4.reuse, R5, !P4 ;  /* 0x00000005043e7207 */ /* 0x040fe40006000000 */
[C---:B------:R-:W-:Y:S02]  /*1840*/  SEL R63, R4.reuse, R63, !P4 ;  /* 0x0000003f043f7207 */ /* 0x040fe40006000000 */
[----:B------:R-:W-:-:S02]  /*1850*/  SEL R17, R4, R25, !P4 ;  /* 0x0000001904117207 */ /* 0x000fc40006000000 */
[C---:B------:R-:W-:Y:S02]  /*1860*/  SEL R66, R4.reuse, R27, !P4 ;  /* 0x0000001b04427207 */ /* 0x040fe40006000000 */
[C---:B------:R-:W-:Y:S02]  /*1870*/  SEL R67, R4.reuse, R29, !P4 ;  /* 0x0000001d04437207 */ /* 0x040fe40006000000 */
[C---:B------:R-:W-:Y:S02]  /*1880*/  SEL R61, R4.reuse, R33, !P4 ;  /* 0x00000021043d7207 */ /* 0x040fe40006000000 */
[C---:B------:R-:W-:Y:S02]  /*1890*/  SEL R71, R4.reuse, R35, !P4 ;  /* 0x0000002304477207 */ /* 0x040fe40006000000 */
[----:B------:R-:W-:Y:S02]  /*18a0*/  SEL R69, R4, R69, !P4 ;  /* 0x0000004504457207 */ /* 0x000fe40006000000 */
[----:B------:R-:W-:-:S02]  /*18b0*/  SEL R4, R20, RZ, !P1 ;  /* 0x000000ff14047207 */ /* 0x000fc40004800000 */
[C---:B------:R-:W-:Y:S02]  /*18c0*/  LOP3.LUT R140, R37.reuse, 0x2, RZ, 0xfc, !PT ;  /* 0x00000002258c7812 */ /* 0x040fe400078efcff */
[----:B------:R-:W-:Y:S02]  /*18d0*/  LOP3.LUT R139, R37, 0x4, RZ, 0xfc, !PT ;  /* 0x00000004258b7812 */ /* 0x000fe400078efcff */
[-C--:B------:R-:W-:Y:S02]  /*18e0*/  ISETP.GE.AND P3, PT, R138, R144.reuse, PT ;  /* 0x000000908a00720c */ /* 0x080fe40003f66270 */
[----:B------:R-:W-:Y:S02]  /*18f0*/  ISETP.NE.U32.AND P6, PT, R4, RZ, PT ;  /* 0x000000ff0400720c */ /* 0x000fe40003fc5070 */
[-C--:B------:R-:W-:Y:S02]  /*1900*/  ISETP.GE.AND P0, PT, R140, R144.reuse, PT ;  /* 0x000000908c00720c */ /* 0x080fe40003f06270 */
[----:B------:R-:W-:-:S02]  /*1910*/  ISETP.GE.AND P2, PT, R139, R144, PT ;  /* 0x000000908b00720c */ /* 0x000fc40003f46270 */
[----:B------:R-:W-:Y:S02]  /*1920*/  LOP3.LUT R4, R0, 0x60, RZ, 0xc0, !PT ;  /* 0x0000006000047812 */ /* 0x000fe400078ec0ff */
[C---:B------:R-:W-:Y:S02]  /*1930*/  SEL R7, R20.reuse, RZ, !P3 ;  /* 0x000000ff14077207 */ /* 0x040fe40005800000 */
[----:B------:R-:W-:Y:S02]  /*1940*/  LOP3.LUT R135, R37, 0x8, RZ, 0xfc, !PT ;  /* 0x0000000825877812 */ /* 0x000fe400078efcff */
[C---:B------:R-:W-:Y:S02]  /*1950*/  SEL R5, R20.reuse, RZ, !P0 ;  /* 0x000000ff14057207 */ /* 0x040fe40004000000 */
[----:B------:R-:W-:Y:S02]  /*1960*/  SEL R6, R20, RZ, !P2 ;  /* 0x000000ff14067207 */ /* 0x000fe40005000000 */
[----:B------:R-:W-:-:S02]  /*1970*/  SHF.R.U32.HI R13, RZ, 0x1, R4 ;  /* 0x00000001ff0d7819 */ /* 0x000fc40000011604 */
[----:B------:R-:W-:Y:S01]  /*1980*/  ISETP.NE.U32.AND P1, PT, R7, RZ, PT ;  /* 0x000000ff0700720c */ /* 0x000fe20003f25070 */
[----:B------:R-:W-:Y:S01]  /*1990*/  IMAD.U32 R7, RZ, RZ, UR24 ;  /* 0x00000018ff077e24 */ /* 0x000fe2000f8e00ff */
[----:B------:R-:W-:Y:S02]  /*19a0*/  LEA R4, P2, R137, R21, 0x2 ;  /* 0x0000001589047211 */ /* 0x000fe400078410ff */
[----:B------:R-:W-:Y:S01]  /*19b0*/  ISETP.GE.AND P3, PT, R135, R144, PT ;  /* 0x000000908700720c */ /* 0x000fe20003f66270 */
[----:B------:R-:W-:Y:S01]  /*19c0*/  IMAD R134, R7, 0x2, R136 ;  /* 0x0000000207867824 */ /* 0x000fe200078e0288 */
[----:B------:R-:W-:Y:S02]  /*19d0*/  LOP3.LUT R133, R37, 0xa, RZ, 0xfc, !PT ;  /* 0x0000000a25857812 */ /* 0x000fe400078efcff */
[----:B------:R-:W-:Y:S02]  /*19e0*/  ISETP.NE.U32.AND P5, PT, R5, RZ, PT ;  /* 0x000000ff0500720c */ /* 0x000fe40003fa5070 */
[----:B------:R-:W-:-:S02]  /*19f0*/  ISETP.NE.U32.AND P4, PT, R6, RZ, PT ;  /* 0x000000ff0600720c */ /* 0x000fc40003f85070 */
[----:B------:R-:W-:Y:S02]  /*1a00*/  LEA.HI.X.SX32 R5, R137, R9, 0x2, P2 ;  /* 0x0000000989057211 */ /* 0x000fe400010f16ff */
[----:B------:R-:W-:Y:S02]  /*1a10*/  LEA R6, P2, R136, R21, 0x2 ;  /* 0x0000001588067211 */ /* 0x000fe400078410ff */
[----:B------:R-:W-:Y:S02]  /*1a20*/  SEL R12, R20, RZ, !P3 ;  /* 0x000000ff140c7207 */ /* 0x000fe40005800000 */
[----:B------:R-:W-:Y:S02]  /*1a30*/  LOP3.LUT R11, R0, 0x40, RZ, 0xc0, !PT ;  /* 0x00000040000b7812 */ /* 0x000fe400078ec0ff */
[----:B------:R-:W-:Y:S02]  /*1a40*/  ISETP.GE.AND P3, PT, R133, R144, PT ;  /* 0x000000908500720c */ /* 0x000fe40003f66270 */
[----:B------:R-:W-:-:S02]  /*1a50*/  LEA.HI.X.SX32 R7, R136, R9, 0x2, P2 ;  /* 0x0000000988077211 */ /* 0x000fc400010f16ff */
[----:B------:R-:W-:Y:S02]  /*1a60*/  LOP3.LUT R132, R132, R13, RZ, 0x3c, !PT ;  /* 0x0000000d84847212 */ /* 0x000fe400078e3cff */
[----:B------:R-:W-:Y:S02]  /*1a70*/  ISETP.NE.U32.AND P0, PT, R36, RZ, PT ;  /* 0x000000ff2400720c */ /* 0x000fe40003f05070 */
[----:B------:R-:W-:Y:S02]  /*1a80*/  LEA R10, P2, R134, R21, 0x2 ;  /* 0x00000015860a7211 */ /* 0x000fe400078410ff */
[----:B------:R-:W-:Y:S02]  /*1a90*/  LEA.HI R130, R11, R130, RZ, 0x1c ;  /* 0x000000820b827211 */ /* 0x000fe400078fe0ff */
[----:B------:R-:W-:Y:S01]  /*1aa0*/  SEL R13, R20, RZ, !P3 ;  /* 0x000000ff140d7207 */ /* 0x000fe20005800000 */
[----:B------:R-:W-:Y:S08]  /*1ab0*/  BRA.U UP0, `(.L_x_5) ;  /* 0x0000000100187547 */ /* 0x000ff0000b800000 */
[----:B------:R-:W-:Y:S01]  /*1ac0*/  ELECT P3, URZ, PT ;  /* 0x0000000000ff782f */ /* 0x000fe20003860000 */
[----:B------:R-:W-:Y:S01]  /*1ad0*/  IMAD.MOV.U32 R8, RZ, RZ, 0x1 ;  /* 0x00000001ff087424 */ /* 0x000fe200078e00ff */
[----:B------:R-:W-:Y:S01]  /*1ae0*/  UMOV UR6, 0x40 ;  /* 0x0000004000067882 */ /* 0x000fe20000000000 */
[----:B------:R-:W-:Y:S01]  /*1af0*/  UVIRTCOUNT.DEALLOC.SMPOOL 0x80 ;  /* 0x000000800000784c */ /* 0x000fe20000000000 */
[----:B------:R-:W-:-:S09]  /*1b00*/  ULEA UR6, UR5, UR6, 0x18 ;  /* 0x0000000605067291 */ /* 0x000fd2000f8ec0ff */
[----:B------:R1:W-:Y:S03]  /*1b10*/  @P3 STS.U8 [UR6], R8 ;  /* 0x00000008ff003988 */ /* 0x0003e60008000006 */
.L_x_5:
[----:B------:R-:W-:Y:S01]  /*1b20*/  UIADD3 UR11, UPT, UPT, UR26, UR4, URZ ;  /* 0x000000041a0b7290 */ /* 0x000fe2000fffe0ff */
[C---:B------:R-:W-:Y:S01]  /*1b30*/  LOP3.LUT R128, R130.reuse, 0x10, RZ, 0x3c, !PT ;  /* 0x0000001082807812 */ /* 0x040fe200078e3cff */
[----:B------:R-:W-:Y:S01]  /*1b40*/  VOTEU.ALL UP1, P0 ;  /* 0x0000000000ff7886 */ /* 0x000fe20000020000 */
[----:B------:R-:W-:Y:S01]  /*1b50*/  UIADD3 UR16, UPT, UPT, UR10, 0xc000, URZ ;  /* 0x0000c0000a107890 */ /* 0x000fe2000fffe0ff */
[----:B------:R-:W-:Y:S01]  /*1b60*/  IMAD.U32 R127, RZ, RZ, UR24 ;  /* 0x00000018ff7f7e24 */ /* 0x000fe2000f8e00ff */
[----:B------:R-:W-:Y:S01]  /*1b70*/  VOTEU.ALL UP2, P0 ;  /* 0x0000000000ff7886 */ /* 0x000fe20000040000 */
[----:B------:R-:W-:Y:S01]  /*1b80*/  VIADD R131, R130, UR10 ;  /* 0x0000000a82837c36 */ /* 0x000fe20008000000 */
[----:B------:R-:W-:-:S04]  /*1b90*/  @!UP1 UIADD3 UR14, UPT, UPT, -UR7, 0x100000, URZ ;  /* 0x00100000070e9890 */ /* 0x000fc8000fffe1ff */
[----:B------:R-:W-:Y:S02]  /*1ba0*/  @!UP1 USHF.L.U32 UR15, UR14, 0xb, URZ ;  /* 0x0000000b0e0f9899 */ /* 0x000fe400080006ff */
[----:B------:R-:W-:Y:S01]  /*1bb0*/  @!UP1 USHF.L.U32 UR14, UR14, 0x1, URZ ;  /* 0x000000010e0e9899 */ /* 0x000fe200080006ff */
[----:B------:R-:W-:Y:S01]  /*1bc0*/  VIADD R129, R128, UR10 ;  /* 0x0000000a80817c36 */ /* 0x000fe20008000000 */
[----:B------:R-:W-:Y:S01]  /*1bd0*/  STTM.16dp32bit_t0_t15.x32 tmem[UR11], RZ ;  /* 0x000000ff000079ed */ /* 0x000fe20008a8000b */
[----:B------:R-:W-:Y:S01]  /*1be0*/  STTM.16dp32bit_t16_t31.x32 tmem[UR11+0x20], RZ ;  /* 0x000020ff000079ed */ /* 0x000fe20008aa000b */
[----:B------:R-:W2:Y:S01]  /*1bf0*/  FENCE.VIEW.ASYNC.T ;  /* 0x00000000000073c6 */ /* 0x000ea20000000200 */
[----:B------:R-:W-:-:S04]  /*1c00*/  @!UP1 UIADD3 UR4, UPT, UPT, -UR7, 0x100000, URZ ;  /* 0x0010000007049890 */ /* 0x000fc8000fffe1ff */
[----:B------:R-:W-:Y:S02]  /*1c10*/  @!UP1 USHF.L.U32 UR5, UR4, 0xb, URZ ;  /* 0x0000000b04059899 */ /* 0x000fe400080006ff */
[----:B------:R-:W-:Y:S01]  /*1c20*/  @!UP1 USHF.L.U32 UR4, UR4, 0x1, URZ ;  /* 0x0000000104049899 */ /* 0x000fe200080006ff */
[----:B--2---:R-:W-:Y:S01]  /*1c30*/  BAR.SYNC.DEFER_BLOCKING 0x0 ;  /* 0x0000000000007b1d */ /* 0x004fe20000010000 */
[----:B------:R-:W-:Y:S01]  /*1c40*/  LEA.HI.X.SX32 R11, R134, R9, 0x2, P2 ;  /* 0x00000009860b7211 */ /* 0x000fe200010f16ff */
[----:B------:R-:W-:Y:S01]  /*1c50*/  IMAD.U32 R59, RZ, RZ, UR17 ;  /* 0x00000011ff3b7e24 */ /* 0x000fe2000f8e00ff */
[----:B------:R-:W-:Y:S01]  /*1c60*/  LOP3.LUT R126, R37, 0xc, RZ, 0xfc, !PT ;  /* 0x0000000c257e7812 */ /* 0x000fe200078efcff */
[----:B------:R-:W-:Y:S01]  /*1c70*/  IMAD R127, R127, 0x2, R134 ;  /* 0x000000027f7f7824 */ /* 0x000fe200078e0286 */
[----:B------:R-:W-:Y:S01]  /*1c80*/  ISETP.NE.U32.AND P3, PT, R13, RZ, PT ;  /* 0x000000ff0d00720c */ /* 0x000fe20003f65070 */
[----:B------:R-:W-:Y:S01]  /*1c90*/  UMOV UR12, UR16 ;  /* 0x00000010000c7c82 */ /* 0x000fe20008000000 */
[----:B------:R-:W-:Y:S01]  /*1ca0*/  VOTEU.ALL UP1, P0 ;  /* 0x0000000000ff7886 */ /* 0x000fe20000020000 */
[----:B------:R-:W-:Y:S01]  /*1cb0*/  IMAD.U32 R124, RZ, RZ, UR24 ;  /* 0x00000018ff7c7e24 */ /* 0x000fe2000f8e00ff */
[----:B------:R-:W-:Y:S01]  /*1cc0*/  LOP3.LUT R125, R37, 0xe, RZ, 0xfc, !PT ;  /* 0x0000000e257d7812 */ /* 0x000fe200078efcff */
[----:B------:R-:W-:Y:S01]  /*1cd0*/  IMAD.WIDE R58, R59, 0x4, R4 ;  /* 0x000000043b3a7825 */ /* 0x000fe200078e0204 */
[C---:B------:R-:W-:Y:S01]  /*1ce0*/  LOP3.LUT R123, R37.reuse, 0x10, RZ, 0xfc, !PT ;  /* 0x00000010257b7812 */ /* 0x040fe200078efcff */
[----:B------:R-:W-:Y:S01]  /*1cf0*/  USHF.L.U32 UR18, UR25, 0x5, URZ ;  /* 0x0000000519127899 */ /* 0x000fe200080006ff */
[----:B------:R-:W-:Y:S01]  /*1d00*/  ISETP.NE.U32.AND P2, PT, R12, RZ, PT ;  /* 0x000000ff0c00720c */ /* 0x000fe20003f45070 */
[----:B------:R-:W-:Y:S01]  /*1d10*/  IMAD.U32 R57, RZ, RZ, UR17 ;  /* 0x00000011ff397e24 */ /* 0x000fe2000f8e00ff */
[----:B------:R-:W-:Y:S01]  /*1d20*/  LOP3.LUT R49, R130, 0x20, RZ, 0x3c, !PT ;  /* 0x0000002082317812 */ /* 0x000fe200078e3cff */
[----:B------:R-:W-:Y:S01]  /*1d30*/  IMAD R124, R124, 0x2, R127 ;  /* 0x000000027c7c7824 */ /* 0x000fe200078e027f */
[C---:B------:R-:W-:Y:S01]  /*1d40*/  LOP3.LUT R47, R37.reuse, 0x12, RZ, 0xfc, !PT ;  /* 0x00000012252f7812 */ /* 0x040fe200078efcff */
[----:B------:R-:W-:Y:S01]  /*1d50*/  IMAD.U32 R13, RZ, RZ, UR24 ;  /* 0x00000018ff0d7e24 */ /* 0x000fe2000f8e00ff */
[----:B------:R-:W-:Y:S01]  /*1d60*/  LOP3.LUT R46, R37, 0x14, RZ, 0xfc, !PT ;  /* 0x00000014252e7812 */ /* 0x000fe200078efcff */
[----:B------:R-:W-:Y:S01]  /*1d70*/  IMAD.WIDE R56, R57, 0x4, R6 ;  /* 0x0000000439387825 */ /* 0x000fe200078e0206 */
[----:B------:R-:W-:Y:S01]  /*1d80*/  LOP3.LUT R44, R37, 0x16, RZ, 0xfc, !PT ;  /* 0x00000016252c7812 */ /* 0x000fe200078efcff */
[----:B------:R-:W-:Y:S01]  /*1d90*/  USHF.R.S32.HI UR19, URZ, 0x1f, UR17 ;  /* 0x0000001fff137899 */ /* 0x000fe20008011411 */
[C---:B------:R-:W-:Y:S01]  /*1da0*/  LOP3.LUT R41, R130.reuse, 0x30, RZ, 0x3c, !PT ;  /* 0x0000003082297812 */ /* 0x040fe200078e3cff */
[----:B------:R-:W2:Y:S02]  /*1db0*/  FENCE.VIEW.ASYNC.S ;  /* 0x00000000000073c6 */ /* 0x000ea40000000000 */
[----:B--2---:R-:W2:Y:S02]  /*1dc0*/  @!UP1 SYNCS.EXCH.64 URZ, [UR12], UR14 ;  /* 0x0000000e0cff95b2 */ /* 0x004ea40008000100 */
[----:B--2---:R-:W-:Y:S01]  /*1dd0*/  BAR.SYNC.DEFER_BLOCKING 0x0 ;  /* 0x0000000000007b1d */ /* 0x004fe20000010000 */
[----:B------:R-:W-:Y:S01]  /*1de0*/  IMAD.U32 R53, RZ, RZ, UR17 ;  /* 0x00000011ff357e24 */ /* 0x000fe2000f8e00ff */
[C---:B------:R-:W-:Y:S01]  /*1df0*/  LOP3.LUT R34, R130.reuse, 0x40, RZ, 0x3c, !PT ;  /* 0x0000004082227812 */ /* 0x040fe200078e3cff */
[----:B------:R-:W-:Y:S01]  /*1e00*/  IMAD R122, R13, 0x2, R124 ;  /* 0x000000020d7a7824 */ /* 0x000fe200078e027c */
[----:B------:R-:W-:Y:S01]  /*1e10*/  LOP3.LUT R32, R37, 0x18, RZ, 0xfc, !PT ;  /* 0x0000001825207812 */ /* 0x000fe200078efcff */
[----:B------:R-:W-:Y:S01]  /*1e20*/  IMAD.WIDE R52, R53, 0x4, R10 ;  /* 0x0000000435347825 */ /* 0x000fe200078e020a */
[----:B------:R-:W-:Y:S01]  /*1e30*/  LOP3.LUT R31, R37, 0x1a, RZ, 0xfc, !PT ;  /* 0x0000001a251f7812 */ /* 0x000fe200078efcff */
[----:B------:R-:W-:Y:S01]  /*1e40*/  USHF.L.U32 UR27, UR17, 0x2, URZ ;  /* 0x00000002111b7899 */ /* 0x000fe200080006ff */
[C---:B------:R-:W-:Y:S01]  /*1e50*/  LOP3.LUT R29, R130.reuse, 0x50, RZ, 0x3c, !PT ;  /* 0x00000050821d7812 */ /* 0x040fe200078e3cff */
[----:B------:R-:W-:Y:S01]  /*1e60*/  IMAD.U32 R45, RZ, RZ, UR24 ;  /* 0x00000018ff2d7e24 */ /* 0x000fe2000f8e00ff */
[----:B------:R-:W-:Y:S01]  /*1e70*/  LOP3.LUT R27, R130, 0x60, RZ, 0x3c, !PT ;  /* 0x00000060821b7812 */ /* 0x000fe200078e3cff */
[----:B------:R-:W-:Y:S01]  /*1e80*/  VIADD R48, R49, UR10 ;  /* 0x0000000a31307c36 */ /* 0x000fe20008000000 */
[----:B------:R-:W-:Y:S01]  /*1e90*/  LOP3.LUT R30, R37, 0x1c, RZ, 0xfc, !PT ;  /* 0x0000001c251e7812 */ /* 0x000fe200078efcff */
[----:B------:R-:W-:Y:S01]  /*1ea0*/  IMAD R45, R45, 0x2, R122 ;  /* 0x000000022d2d7824 */ /* 0x000fe200078e027a */
[----:B------:R-:W-:-:S02]  /*1eb0*/  USHF.L.U64.HI UR28, UR17, 0x2, UR19 ;  /* 0x00000002111c7899 */ /* 0x000fc40008010213 */
[----:B------:R-:W-:Y:S01]  /*1ec0*/  IMAD.U32 R117, RZ, RZ, UR17 ;  /* 0x00000011ff757e24 */ /* 0x000fe2000f8e00ff */
[----:B------:R-:W-:Y:S01]  /*1ed0*/  USHF.R.S32.HI UR20, URZ, 0x1f, UR18 ;  /* 0x0000001fff147899 */ /* 0x000fe20008011412 */
[----:B------:R-:W-:Y:S01]  /*1ee0*/  IMAD.U32 R42, RZ, RZ, UR24 ;  /* 0x00000018ff2a7e24 */ /* 0x000fe2000f8e00ff */
[----:B------:R-:W-:Y:S01]  /*1ef0*/  USHF.L.U32 UR29, UR18, 0x2, URZ ;  /* 0x00000002121d7899 */ /* 0x000fe200080006ff */
[----:B------:R-:W-:Y:S01]  /*1f00*/  IMAD.U32 R55, RZ, RZ, UR17 ;  /* 0x00000011ff377e24 */ /* 0x000fe2000f8e00ff */
[----:B------:R-:W-:Y:S01]  /*1f10*/  USHF.L.U64.HI UR30, UR18, 0x2, UR20 ;  /* 0x00000002121e7899 */ /* 0x000fe20008010214 */
[----:B------:R-:W-:Y:S02]  /*1f20*/  IMAD.U32 R51, RZ, RZ, UR17 ;  /* 0x00000011ff337e24 */ /* 0x000fe4000f8e00ff */
[----:B------:R-:W-:Y:S01]  /*1f30*/  IMAD.U32 R35, RZ, RZ, UR24 ;  /* 0x00000018ff237e24 */ /* 0x000fe2000f8e00ff */
[----:B------:R2:W3:Y:S02]  /*1f40*/  @!UP2 SYNCS.EXCH.64 URZ, [UR10+0xc008], UR4 ;  /* 0x00c008040affa5b2 */ /* 0x0004e40008000100 */
[----:B------:R-:W-:Y:S01]  /*1f50*/  @!PT LDS RZ, [RZ] ;  /* 0x00000000fffff984 */ /* 0x000fe20000000800 */
[----:B------:R-:W-:Y:S01]  /*1f60*/  @!PT LDS RZ, [RZ] ;  /* 0x00000000fffff984 */ /* 0x000fe20000000800 */
[----:B------:R-:W-:Y:S01]  /*1f70*/  @!PT LDS RZ, [RZ] ;  /* 0x00000000fffff984 */ /* 0x000fe20000000800 */
[----:B---3--:R3:W-:Y:S01]  /*1f80*/  LDGSTS.E [R131], desc[UR22][R4.64], P6 ;  /* 0x0000000004837fae */ /* 0x0087e2000b1a1016 */
[----:B------:R-:W-:-:S02]  /*1f90*/  VIADD R39, R41, UR10 ;  /* 0x0000000a29277c36 */ /* 0x000fc40008000000 */
[----:B------:R-:W-:Y:S01]  /*1fa0*/  IMAD.U32 R121, RZ, RZ, UR17 ;  /* 0x00000011ff797e24 */ /* 0x000fe2000f8e00ff */
[----:B------:R4:W-:Y:S01]  /*1fb0*/  LDGSTS.E [R131+0x8], desc[UR22][R6.64], P5 ;  /* 0x0000800006837fae */ /* 0x0009e2000a9a1016 */
[-C--:B------:R-:W-:Y:S01]  /*1fc0*/  ISETP.GE.AND P5, PT, R126, R144.reuse, PT ;  /* 0x000000907e00720c */ /* 0x080fe20003fa6270 */
[----:B------:R-:W-:Y:S02]  /*1fd0*/  IMAD.U32 R119, RZ, RZ, UR17 ;  /* 0x00000011ff777e24 */ /* 0x000fe4000f8e00ff */
[----:B------:R5:W-:Y:S01]  /*1fe0*/  LDGSTS.E [R129], desc[UR22][R10.64], P4 ;  /* 0x000000000a817fae */ /* 0x000be2000a1a1016 */
[----:B-1----:R-:W-:Y:S01]  /*1ff0*/  SEL R8, R20, RZ, !P5 ;  /* 0x000000ff14087207 */ /* 0x002fe20006800000 */
[----:B------:R-:W-:Y:S01]  /*2000*/  IMAD.U32 R15, RZ, RZ, UR24 ;  /* 0x00000018ff0f7e24 */ /* 0x000fe2000f8e00ff */
[-C--:B------:R-:W-:Y:S01]  /*2010*/  ISETP.GE.AND P5, PT, R123, R144.reuse, PT ;  /* 0x000000907b00720c */ /* 0x080fe20003fa6270 */
[----:B------:R-:W-:Y:S01]  /*2020*/  VIADD R33, R34, UR10 ;  /* 0x0000000a22217c36 */ /* 0x000fe20008000000 */
[-C--:B---3--:R-:W-:Y:S01]  /*2030*/  LEA R4, P4, R127, R21.reuse, 0x2 ;  /* 0x000000157f047211 */ /* 0x088fe200078810ff */
[----:B------:R-:W-:Y:S01]  /*2040*/  IMAD.U32 R91, RZ, RZ, UR17 ;  /* 0x00000011ff5b7e24 */ /* 0x000fe2000f8e00ff */
[----:B--2---:R-:W1:Y:S01]  /*2050*/  LDCU UR4, c[0x0][0x3b0] ;  /* 0x00007600ff0477ac */ /* 0x004e620008000800 */
[----:B----4-:R-:W-:Y:S01]  /*2060*/  LEA R6, P6, R124, R21, 0x2 ;  /* 0x000000157c067211 */ /* 0x010fe200078c10ff */
[----:B------:R-:W-:Y:S01]  /*2070*/  VIADD R28, R29, UR10 ;  /* 0x0000000a1d1c7c36 */ /* 0x000fe20008000000 */
[-C--:B------:R-:W-:Y:S01]  /*2080*/  LEA.HI.X.SX32 R5, R127, R9.reuse, 0x2, P4 ;  /* 0x000000097f057211 */ /* 0x080fe200020f16ff */
[----:B------:R-:W-:Y:S01]  /*2090*/  VIADD R146, R144, 0xffffffe0 ;  /* 0xffffffe090927836 */ /* 0x000fe20000000000 */
[----:B------:R-:W-:Y:S01]  /*20a0*/  ISETP.GE.AND P4, PT, R125, R144, PT ;  /* 0x000000907d00720c */ /* 0x000fe20003f86270 */
[----:B------:R-:W-:Y:S01]  /*20b0*/  IMAD.U32 R97, RZ, RZ, UR17 ;  /* 0x00000011ff617e24 */ /* 0x000fe2000f8e00ff */
[----:B------:R-:W-:Y:S01]  /*20c0*/  LEA.HI.X.SX32 R7, R124, R9, 0x2, P6 ;  /* 0x000000097c077211 */ /* 0x000fe200030f16ff */
[----:B------:R2:W-:Y:S01]  /*20d0*/  LDGSTS.E [R129+0x8], desc[UR22][R4.64], P1 ;  /* 0x0000800004817fae */ /* 0x0005e200089a1016 */
[----:B------:R-:W-:Y:S01]  /*20e0*/  SEL R12, R20, RZ, !P4 ;  /* 0x000000ff140c7207 */ /* 0x000fe20006000000 */
[----:B------:R-:W-:Y:S01]  /*20f0*/  IMAD.WIDE R54, R55, 0x4, R4 ;  /* 0x0000000437367825 */ /* 0x000fe200078e0204 */
[----:B-----5:R-:W-:Y:S01]  /*2100*/  LEA R10, P6, R122, R21, 0x2 ;  /* 0x000000157a0a7211 */ /* 0x020fe200078c10ff */
[----:B------:R3:W-:Y:S01]  /*2110*/  LDGSTS.E [R48], desc[UR22][R6.64], P2 ;  /* 0x0000000006307fae */ /* 0x0007e200091a1016 */
[----:B------:R-:W-:Y:S01]  /*2120*/  ISETP.NE.U32.AND P4, PT, R8, RZ, PT ;  /* 0x000000ff0800720c */ /* 0x000fe20003f85070 */
[----:B------:R-:W-:Y:S01]  /*2130*/  IMAD.WIDE R50, R51, 0x4, R6 ;  /* 0x0000000433327825 */ /* 0x000fe200078e0206 */
[----:B------:R-:W-:-:S02]  /*2140*/  SEL R8, R20, RZ, !P5 ;  /* 0x000000ff14087207 */ /* 0x000fc40006800000 */
[----:B------:R-:W-:Y:S01]  /*2150*/  LEA.HI.X.SX32 R11, R122, R9, 0x2, P6 ;  /* 0x000000097a0b7211 */ /* 0x000fe200030f16ff */
[----:B------:R-:W-:Y:S01]  /*2160*/  IMAD.U32 R99, RZ, RZ, UR17 ;  /* 0x00000011ff637e24 */ /* 0x000fe2000f8e00ff */
[----:B------:R-:W-:Y:S01]  /*2170*/  ISETP.NE.U32.AND P6, PT, R8, RZ, PT ;  /* 0x000000ff0800720c */ /* 0x000fe20003fc5070 */
[----:B------:R-:W-:Y:S01]  /*2180*/  IMAD.U32 R8, RZ, RZ, UR24 ;  /* 0x00000018ff087e24 */ /* 0x000fe2000f8e00ff */
[-C--:B------:R-:W-:Y:S01]  /*2190*/  ISETP.GE.AND P2, PT, R47, R144.reuse, PT ;  /* 0x000000902f00720c */ /* 0x080fe20003f46270 */
[----:B------:R-:W-:Y:S01]  /*21a0*/  IMAD.WIDE R116, R117, 0x4, R10 ;  /* 0x0000000475747825 */ /* 0x000fe200078e020a */
[----:B------:R4:W-:Y:S01]  /*21b0*/  LDGSTS.E [R48+0x8], desc[UR22][R10.64], P3 ;  /* 0x000080000a307fae */ /* 0x0009e200099a1016 */
[-C--:B------:R-:W-:Y:S02]  /*21c0*/  ISETP.GE.AND P1, PT, R46, R144.reuse, PT ;  /* 0x000000902e00720c */ /* 0x080fe40003f26270 */
[----:B------:R-:W-:Y:S01]  /*21d0*/  IMAD R43, R8, 0x2, R45 ;  /* 0x00000002082b7824 */ /* 0x000fe200078e022d */
[----:B--2---:R-:W-:Y:S01]  /*21e0*/  SEL R5, R20, RZ, !P2 ;  /* 0x000000ff14057207 */ /* 0x004fe20005000000 */
[----:B-1----:R-:W-:Y:S01]  /*21f0*/  IMAD R24, R24, UR4, RZ ;  /* 0x0000000418187c24 */ /* 0x002fe2000f8e02ff */
[----:B------:R-:W-:Y:S01]  /*2200*/  ISETP.GE.AND P2, PT, R44, R144, PT ;  /* 0x000000902c00720c */ /* 0x000fe20003f46270 */
[----:B------:R-:W-:Y:S01]  /*2210*/  IMAD R42, R42, 0x2, R43 ;  /* 0x000000022a2a7824 */ /* 0x000fe200078e022b */
[C---:B------:R-:W-:Y:S01]  /*2220*/  SEL R8, R20.reuse, RZ, !P1 ;  /* 0x000000ff14087207 */ /* 0x040fe20004800000 */
[----:B------:R-:W-:Y:S01]  /*2230*/  IMAD.U32 R101, RZ, RZ, UR17 ;  /* 0x00000011ff657e24 */ /* 0x000fe2000f8e00ff */
[----:B---3--:R-:W-:Y:S01]  /*2240*/  LEA R6, P3, R45, R21, 0x2 ;  /* 0x000000152d067211 */ /* 0x008fe200078610ff */
[----:B------:R-:W-:Y:S01]  /*2250*/  IMAD R23, R23, UR4, RZ ;  /* 0x0000000417177c24 */ /* 0x000fe2000f8e02ff */
[----:B----4-:R-:W-:Y:S01]  /*2260*/  SEL R10, R20, RZ, !P2 ;  /* 0x000000ff140a7207 */ /* 0x010fe20005000000 */
[----:B------:R-:W-:Y:S01]  /*2270*/  IMAD.U32 R11, RZ, RZ, UR24 ;  /* 0x00000018ff0b7e24 */ /* 0x000fe2000f8e00ff */
[----:B------:R-:W-:Y:S01]  /*2280*/  ISETP.NE.U32.AND P5, PT, R12, RZ, PT ;  /* 0x000000ff0c00720c */ /* 0x000fe20003fa5070 */
[----:B------:R-:W-:Y:S01]  /*2290*/  IMAD.U32 R103, RZ, RZ, UR17 ;  /* 0x00000011ff677e24 */ /* 0x000fe2000f8e00ff */
[----:B------:R-:W-:Y:S01]  /*22a0*/  ISETP.NE.U32.AND P2, PT, R8, RZ, PT ;  /* 0x000000ff0800720c */ /* 0x000fe20003f45070 */
[----:B------:R-:W-:Y:S01]  /*22b0*/  IMAD R40, R11, 0x2, R42 ;  /* 0x000000020b287824 */ /* 0x000fe200078e022a */
[----:B------:R-:W-:Y:S01]  /*22c0*/  LEA.HI.X.SX32 R7, R45, R9, 0x2, P3 ;  /* 0x000000092d077211 */ /* 0x000fe200018f16ff */
[----:B------:R-:W-:Y:S01]  /*22d0*/  IMAD.U32 R8, RZ, RZ, UR24 ;  /* 0x00000018ff087e24 */ /* 0x000fe2000f8e00ff */
[----:B------:R-:W-:Y:S01]  /*22e0*/  LEA R4, P3, R43, R21, 0x2 ;  /* 0x000000152b047211 */ /* 0x000fe200078610ff */
[----:B------:R-:W-:Y:S01]  /*22f0*/  IMAD R38, R13, 0x2, R40 ;  /* 0x000000020d267824 */ /* 0x000fe200078e0228 */
[----:B------:R-:W-:Y:S01]  /*2300*/  ISETP.NE.U32.AND P1, PT, R5, RZ, PT ;  /* 0x000000ff0500720c */ /* 0x000fe20003f25070 */
[----:B------:R1:W-:Y:S01]  /*2310*/  LDGSTS.E [R39], desc[UR22][R6.64], P4 ;  /* 0x0000000006277fae */ /* 0x0003e2000a1a1016 */
[----:B------:R-:W-:Y:S01]  /*2320*/  LEA.HI.X.SX32 R5, R43, R9, 0x2, P3 ;  /* 0x000000092b057211 */ /* 0x000fe200018f16ff */
[----:B------:R-:W-:Y:S01]  /*2330*/  IMAD R35, R35, 0x2, R38 ;  /* 0x0000000223237824 */ /* 0x000fe200078e0226 */
[----:B------:R-:W-:Y:S01]  /*2340*/  LEA R12, P4, R42, R21, 0x2 ;  /* 0x000000152a0c7211 */ /* 0x000fe200078810ff */
[----:B------:R-:W-:Y:S01]  /*2350*/  IMAD.WIDE R120, R121, 0x4, R6 ;  /* 0x0000000479787825 */ /* 0x000fe200078e0206 */
[----:B------:R-:W-:Y:S01]  /*2360*/  ISETP.NE.U32.AND P3, PT, R10, RZ, PT ;  /* 0x000000ff0a00720c */ /* 0x000fe20003f65070 */
[----:B------:R2:W-:Y:S01]  /*2370*/  LDGSTS.E [R39+0x8], desc[UR22][R4.64], P5 ;  /* 0x0000800004277fae */ /* 0x0005e2000a9a1016 */
[----:B------:R-:W-:Y:S01]  /*2380*/  LEA.HI.X.SX32 R13, R42, R9, 0x2, P4 ;  /* 0x000000092a0d7211 */ /* 0x000fe200020f16ff */
[----:B------:R-:W-:-:S02]  /*2390*/  IMAD R8, R8, 0x2, R35 ;  /* 0x0000000208087824 */ /* 0x000fc400078e0223 */
[----:B------:R-:W-:Y:S02]  /*23a0*/  IMAD.WIDE R118, R119, 0x4, R4 ;  /* 0x0000000477767825 */ /* 0x000fe400078e0204 */
[----:B------:R3:W-:Y:S02]  /*23b0*/  LDGSTS.E [R33], desc[UR22][R12.64], P6 ;  /* 0x000000000c217fae */ /* 0x0007e4000b1a1016 */
[----:B------:R-:W-:Y:S02]  /*23c0*/  IMAD R14, R11, 0x2, R8 ;  /* 0x000000020b0e7824 */ /* 0x000fe400078e0208 */
[----:B-1----:R-:W-:Y:S02]  /*23d0*/  IMAD.U32 R7, RZ, RZ, UR24 ;  /* 0x00000018ff077e24 */ /* 0x002fe4000f8e00ff */
[----:B------:R-:W-:Y:S01]  /*23e0*/  IMAD R22, R15, 0x2, R14 ;  /* 0x000000020f167824 */ /* 0x000fe200078e020e */
[-C--:B--2---:R-:W-:Y:S01]  /*23f0*/  LEA R4, P4, R8, R21.reuse, 0x2 ;  /* 0x0000001508047211 */ /* 0x084fe200078810ff */
[----:B------:R-:W-:Y:S01]  /*2400*/  IMAD.WIDE R90, R91, 0x4, R12 ;  /* 0x000000045b5a7825 */ /* 0x000fe200078e020c */
[----:B------:R-:W-:-:S02]  /*2410*/  LEA R10, P5, R14, R21, 0x2 ;  /* 0x000000150e0a7211 */ /* 0x000fc400078a10ff */
[----:B------:R-:W-:Y:S01]  /*2420*/  LEA.HI.X.SX32 R5, R8, R9, 0x2, P4 ;  /* 0x0000000908057211 */ /* 0x000fe200020f16ff */
[----:B------:R-:W-:Y:S01]  /*2430*/  IMAD R26, R7, 0x2, R22 ;  /* 0x00000002071a7824 */ /* 0x000fe200078e0216 */
[----:B------:R-:W-:Y:S01]  /*2440*/  LEA R6, P4, R22, R21, 0x2 ;  /* 0x0000001516067211 */ /* 0x000fe200078810ff */
[----:B------:R-:W-:Y:S01]  /*2450*/  IMAD R19, R19, UR4, RZ ;  /* 0x0000000413137c24 */ /* 0x000fe2000f8e02ff */
[----:B------:R-:W-:Y:S01]  /*2460*/  LEA.HI.X.SX32 R11, R14, R9, 0x2, P5 ;  /* 0x000000090e0b7211 */ /* 0x000fe200028f16ff */
[----:B------:R-:W-:Y:S01]  /*2470*/  IMAD.WIDE R100, R101, 0x4, R4 ;  /* 0x0000000465647825 */ /* 0x000fe200078e0204 */
[----:B------:R-:W-:Y:S02]  /*2480*/  LEA R92, P6, R26, R21, 0x2 ;  /* 0x000000151a5c7211 */ /* 0x000fe400078c10ff */
[----:B------:R-:W-:Y:S01]  /*2490*/  LEA.HI.X.SX32 R7, R22, R9, 0x2, P4 ;  /* 0x0000000916077211 */ /* 0x000fe200020f16ff */
[----:B------:R-:W-:Y:S01]  /*24a0*/  IMAD.WIDE R102, R103, 0x4, R10 ;  /* 0x0000000467667825 */ /* 0x000fe200078e020a */
[----:B------:R-:W-:-:S02]  /*24b0*/  ISETP.GE.AND P4, PT, R32, R144, PT ;  /* 0x000000902000720c */ /* 0x000fc40003f86270 */
[----:B------:R-:W-:Y:S01]  /*24c0*/  LEA R14, P5, R40, R21, 0x2 ;  /* 0x00000015280e7211 */ /* 0x000fe200078a10ff */
[----:B------:R-:W-:Y:S01]  /*24d0*/  IMAD.U32 R95, RZ, RZ, UR17 ;  /* 0x00000011ff5f7e24 */ /* 0x000fe2000f8e00ff */
[----:B------:R-:W-:Y:S01]  /*24e0*/  LEA.HI.X.SX32 R93, R26, R9, 0x2, P6 ;  /* 0x000000091a5d7211 */ /* 0x000fe200030f16ff */
[----:B------:R-:W-:Y:S01]  /*24f0*/  VIADD R26, R27, UR10 ;  /* 0x0000000a1b1a7c36 */ /* 0x000fe20008000000 */
[----:B---3--:R-:W-:Y:S01]  /*2500*/  LEA R12, P6, R38, R21, 0x2 ;  /* 0x00000015260c7211 */ /* 0x008fe200078c10ff */
[----:B------:R-:W-:Y:S01]  /*2510*/  IMAD.U32 R105, RZ, RZ, UR17 ;  /* 0x00000011ff697e24 */ /* 0x000fe2000f8e00ff */
[----:B------:R-:W-:Y:S01]  /*2520*/  SEL R22, R20, RZ, !P4 ;  /* 0x000000ff14167207 */ /* 0x000fe20006000000 */
[----:B------:R-:W-:Y:S01]  /*2530*/  IMAD.U32 R107, RZ, RZ, UR18 ;  /* 0x00000012ff6b7e24 */ /* 0x000fe2000f8e00ff */
[-C--:B------:R-:W-:Y:S01]  /*2540*/  LEA.HI.X.SX32 R15, R40, R9.reuse, 0x2, P5 ;  /* 0x00000009280f7211 */ /* 0x080fe200028f16ff */
[----:B------:R-:W-:Y:S01]  /*2550*/  IMAD R18, R18, UR4, RZ ;  /* 0x0000000412127c24 */ /* 0x000fe2000f8e02ff */
[-C--:B------:R-:W-:Y:S01]  /*2560*/  ISETP.GE.AND P5, PT, R31, R144.reuse, PT ;  /* 0x000000901f00720c */ /* 0x080fe20003fa6270 */
[----:B------:R-:W-:Y:S01]  /*2570*/  IMAD R17, R17, UR4, RZ ;  /* 0x0000000411117c24 */ /* 0x000fe2000f8e02ff */
[----:B------:R-:W-:Y:S01]  /*2580*/  LEA.HI.X.SX32 R13, R38, R9, 0x2, P6 ;  /* 0x00000009260d7211 */ /* 0x000fe200030f16ff */
[----:B------:R-:W-:Y:S01]  /*2590*/  LDGSTS.E [R33+0x8], desc[UR22][R14.64], P1 ;  /* 0x000080000e217fae */ /* 0x000fe200089a1016 */
[----:B------:R-:W-:Y:S01]  /*25a0*/  ISETP.NE.U32.AND P6, PT, R22, RZ, PT ;  /* 0x000000ff1600720c */ /* 0x000fe20003fc5070 */
[----:B------:R-:W-:Y:S01]  /*25b0*/  IMAD.WIDE R94, R95, 0x4, R14 ;  /* 0x000000045f5e7825 */ /* 0x000fe200078e020e */
[----:B------:R-:W-:Y:S01]  /*25c0*/  SEL R25, R20, RZ, !P5 ;  /* 0x000000ff14197207 */ /* 0x000fe20006800000 */
[----:B------:R1:W-:Y:S01]  /*25d0*/  LDGSTS.E [R28], desc[UR22][R12.64], P2 ;  /* 0x000000000c1c7fae */ /* 0x0003e200091a1016 */
[----:B------:R-:W-:Y:S01]  /*25e0*/  LEA R8, P5, R35, R21, 0x2 ;  /* 0x0000001523087211 */ /* 0x000fe200078a10ff */
[----:B------:R-:W-:Y:S01]  /*25f0*/  IMAD.WIDE R96, R97, 0x4, R12 ;  /* 0x0000000461607825 */ /* 0x000fe200078e020c */
[----:B------:R-:W-:-:S02]  /*2600*/  ISETP.GE.AND P4, PT, R30, R144, PT ;  /* 0x000000901e00720c */ /* 0x000fc40003f86270 */
[----:B------:R-:W-:Y:S01]  /*2610*/  LEA.HI.X.SX32 R9, R35, R9, 0x2, P5 ;  /* 0x0000000923097211 */ /* 0x000fe200028f16ff */
[----:B------:R-:W-:Y:S01]  /*2620*/  IMAD.WIDE R104, R105, 0x4, R6 ;  /* 0x0000000469687825 */ /* 0x000fe200078e0206 */
[----:B------:R-:W-:Y:S02]  /*2630*/  ISETP.NE.U32.AND P5, PT, R25, RZ, PT ;  /* 0x000000ff1900720c */ /* 0x000fe40003fa5070 */
[C---:B------:R-:W-:Y:S01]  /*2640*/  LOP3.LUT R25, R37.reuse, 0x1e, RZ, 0xfc, !PT ;  /* 0x0000001e25197812 */ /* 0x040fe200078efcff */
[----:B------:R2:W-:Y:S01]  /*2650*/  LDGSTS.E [R28+0x8], desc[UR22][R8.64], P3 ;  /* 0x00008000081c7fae */ /* 0x0005e200099a1016 */
[----:B------:R-:W-:Y:S01]  /*2660*/  ISETP.GE.AND P3, PT, R37, R146, PT ;  /* 0x000000922500720c */ /* 0x000fe20003f66270 */
[----:B------:R-:W-:Y:S01]  /*2670*/  IMAD.WIDE R98, R99, 0x4, R8 ;  /* 0x0000000463627825 */ /* 0x000fe200078e0208 */
[----:B------:R-:W-:Y:S01]  /*2680*/  SEL R21, R20, RZ, !P4 ;  /* 0x000000ff14157207 */ /* 0x000fe20006000000 */
[----:B------:R3:W-:Y:S01]  /*2690*/  LDGSTS.E [R26], desc[UR22][R4.64], P6 ;  /* 0x00000000041a7fae */ /* 0x0007e2000b1a1016 */
[-C--:B------:R-:W-:Y:S01]  /*26a0*/  ISETP.GE.AND P6, PT, R25, R144.reuse, PT ;  /* 0x000000901900720c */ /* 0x080fe20003fc6270 */
[----:B------:R-:W-:Y:S01]  /*26b0*/  IMAD.U32 R109, RZ, RZ, UR18 ;  /* 0x00000012ff6d7e24 */ /* 0x000fe2000f8e00ff */
[----:B------:R-:W-:Y:S01]  /*26c0*/  ISETP.GE.AND P2, PT, R145, R144, PT ;  /* 0x000000909100720c */ /* 0x000fe20003f46270 */
[----:B------:R-:W-:Y:S01]  /*26d0*/  IMAD R16, R16, UR4, RZ ;  /* 0x0000000410107c24 */ /* 0x000fe2000f8e02ff */
[----:B-1----:R-:W-:Y:S01]  /*26e0*/  SEL R12, R20, RZ, !P6 ;  /* 0x000000ff140c7207 */ /* 0x002fe20007000000 */
[----:B------:R1:W-:Y:S01]  /*26f0*/  LDGSTS.E [R26+0x8], desc[UR22][R10.64], P5 ;  /* 0x000080000a1a7fae */ /* 0x0003e2000a9a1016 */
[----:B------:R-:W-:Y:S01]  /*2700*/  SEL R13, RZ, 0x4, P3 ;  /* 0x00000004ff0d7807 */ /* 0x000fe20001800000 */
[----:B------:R-:W-:Y:S01]  /*2710*/  IMAD R15, R61, UR4, RZ ;  /* 0x000000043d0f7c24 */ /* 0x000fe2000f8e02ff */
[-C--:B--2---:R-:W-:Y:S01]  /*2720*/  LEA R8, P6, R24, R70.reuse, 0x2 ;  /* 0x0000004618087211 */ /* 0x084fe200078c10ff */
[----:B------:R-:W-:Y:S01]  /*2730*/  IMAD R14, R60, UR4, RZ ;  /* 0x000000043c0e7c24 */ /* 0x000fe2000f8e02ff */
[----:B------:R-:W-:Y:S01]  /*2740*/  ISETP.NE.U32.AND P4, PT, R21, RZ, PT ;  /* 0x000000ff1500720c */ /* 0x000fe20003f85070 */
[----:B------:R-:W-:Y:S01]  /*2750*/  IMAD.U32 R111, RZ, RZ, UR18 ;  /* 0x00000012ff6f7e24 */ /* 0x000fe2000f8e00ff */
[----:B---3--:R-:W-:Y:S01]  /*2760*/  LEA R4, P3, R23, R70, 0x2 ;  /* 0x0000004617047211 */ /* 0x008fe200078610ff */
[----:B------:R-:W-:Y:S01]  /*2770*/  IMAD.U32 R113, RZ, RZ, UR18 ;  /* 0x00000012ff717e24 */ /* 0x000fe2000f8e00ff */
[----:B------:R-:W-:Y:S01]  /*2780*/  SEL R20, R20, RZ, !P2 ;  /* 0x000000ff14147207 */ /* 0x000fe20005000000 */
[----:B------:R-:W-:Y:S01]  /*2790*/  IMAD.U32 R115, RZ, RZ, UR18 ;  /* 0x00000012ff737e24 */ /* 0x000fe2000f8e00ff */
[-C--:B------:R-:W-:Y:S01]  /*27a0*/  LEA.HI.X.SX32 R9, R24, R68.reuse, 0x2, P6 ;  /* 0x0000004418097211 */ /* 0x080fe200030f16ff */
[----:B------:R-:W-:Y:S01]  /*27b0*/  IMAD.U32 R89, RZ, RZ, UR18 ;  /* 0x00000012ff597e24 */ /* 0x000fe2000f8e00ff */
[----:B------:R-:W-:Y:S01]  /*27c0*/  ISETP.NE.U32.AND P6, PT, R12, RZ, PT ;  /* 0x000000ff0c00720c */ /* 0x000fe20003fc5070 */
[----:B------:R-:W-:Y:S01]  /*27d0*/  IMAD.U32 R85, RZ, RZ, UR18 ;  /* 0x00000012ff557e24 */ /* 0x000fe2000f8e00ff */
[----:B------:R-:W-:Y:S01]  /*27e0*/  LOP3.LUT R22, R130, 0x70, RZ, 0x3c, !PT ;  /* 0x0000007082167812 */ /* 0x000fe200078e3cff */
[----:B------:R-:W-:Y:S01]  /*27f0*/  IMAD.WIDE R106, R107, 0x4, R8 ;  /* 0x000000046b6a7825 */ /* 0x000fe200078e0208 */
[----:B------:R-:W-:-:S02]  /*2800*/  LEA.HI.X.SX32 R5, R23, R68, 0x2, P3 ;  /* 0x0000004417057211 */ /* 0x000fc400018f16ff */
[----:B------:R-:W-:Y:S01]  /*2810*/  ISETP.NE.U32.AND P3, PT, R20, RZ, PT ;  /* 0x000000ff1400720c */ /* 0x000fe20003f65070 */
[----:B------:R-:W-:Y:S01]  /*2820*/  VIADD R21, R22, UR10 ;  /* 0x0000000a16157c36 */ /* 0x000fe20008000000 */
[----:B------:R-:W-:Y:S01]  /*2830*/  ISETP.GT.AND P1, PT, R141, 0x3f, PT ;  /* 0x0000003f8d00780c */ /* 0x000fe20003f24270 */
[----:B------:R-:W-:Y:S01]  /*2840*/  VIADD R20, R132, UR10 ;  /* 0x0000000a84147c36 */ /* 0x000fe20008000000 */
[----:B------:R-:W-:Y:S01]  /*2850*/  ISETP.GE.AND P2, PT, R140, R146, PT ;  /* 0x000000928c00720c */ /* 0x000fe20003f46270 */
[----:B------:R-:W-:Y:S01]  /*2860*/  IMAD.WIDE R108, R109, 0x4, R4 ;  /* 0x000000046d6c7825 */ /* 0x000fe200078e0204 */
[----:B------:R2:W-:Y:S01]  /*2870*/  LDGSTS.E [R21], desc[UR22][R6.64], P4 ;  /* 0x0000000006157fae */ /* 0x0005e2000a1a1016 */
[----:B-1----:R-:W-:Y:S02]  /*2880*/  LEA R10, P4, R19, R70, 0x2 ;  /* 0x00000046130a7211 */ /* 0x002fe400078810ff */
[----:B------:R-:W-:Y:S01]  /*2890*/  SEL R13, R13, RZ, P1 ;  /* 0x000000ff0d0d7207 */ /* 0x000fe20000800000 */
[----:B------:R-:W-:Y:S01]  /*28a0*/  LDGSTS.E [R21+0x8], desc[UR22][R92.64], P6 ;  /* 0x000080005c157fae */ /* 0x000fe2000b1a1016 */
[----:B------:R-:W-:Y:S01]  /*28b0*/  LEA.HI.X.SX32 R11, R19, R68, 0x2, P4 ;  /* 0x00000044130b7211 */ /* 0x000fe200020f16ff */
[----:B------:R-:W-:Y:S01]  /*28c0*/  IMAD.U32 R87, RZ, RZ, UR18 ;  /* 0x00000012ff577e24 */ /* 0x000fe2000f8e00ff */
[----:B------:R-:W-:Y:S01]  /*28d0*/  SEL R12, RZ, 0x4, P2 ;  /* 0x00000004ff0c7807 */ /* 0x000fe20001000000 */
[----:B------:R-:W0:Y:S01]  /*28e0*/  LDGDEPBAR ;  /* 0x00000000000079af */ /* 0x000e220000000000 */
[----:B------:R-:W-:Y:S01]  /*28f0*/  ISETP.NE.U32.AND P2, PT, R13, RZ, PT ;  /* 0x000000ff0d00720c */ /* 0x000fe20003f45070 */
[----:B------:R-:W-:Y:S01]  /*2900*/  IMAD R13, R64, UR4, RZ ;  /* 0x00000004400d7c24 */ /* 0x000fe2000f8e02ff */
[----:B------:R-:W-:Y:S01]  /*2910*/  SEL R12, R12, RZ, P1 ;  /* 0x000000ff0c0c7207 */ /* 0x000fe20000800000 */
[----:B------:R1:W-:Y:S01]  /*2920*/  LDGSTS.E [R20+0x6000], desc[UR22][R8.64], P3 ;  /* 0x0600000008147fae */ /* 0x0003e200099a1016 */
[----:B--2---:R-:W-:Y:S01]  /*2930*/  LEA R6, P6, R18, R70, 0x2 ;  /* 0x0000004612067211 */ /* 0x004fe200078c10ff */
[----:B------:R-:W-:Y:S01]  /*2940*/  IMAD.WIDE R110, R111, 0x4, R10 ;  /* 0x000000046f6e7825 */ /* 0x000fe200078e020a */
[----:B------:R-:W-:Y:S01]  /*2950*/  ISETP.NE.U32.AND P5, PT, R12, RZ, PT ;  /* 0x000000ff0c00720c */ /* 0x000fe20003fa5070 */
[----:B------:R2:W-:Y:S01]  /*2960*/  LDGSTS.E [R20+0x6400], desc[UR22][R4.64], P3 ;  /* 0x0640000004147fae */ /* 0x0005e200099a1016 */
[----:B------:R-:W-:Y:S01]  /*2970*/  LEA.HI.X.SX32 R7, R18, R68, 0x2, P6 ;  /* 0x0000004412077211 */ /* 0x000fe200030f16ff */
[----:B------:R-:W-:Y:S01]  /*2980*/  IMAD.U32 R81, RZ, RZ, UR18 ;  /* 0x00000012ff517e24 */ /* 0x000fe2000f8e00ff */
[----:B------:R-:W-:Y:S01]  /*2990*/  LOP3.LUT R12, R132, 0x40, RZ, 0x3c, !PT ;  /* 0x00000040840c7812 */ /* 0x000fe200078e3cff */
[----:B------:R3:W-:Y:S01]  /*29a0*/  LDGSTS.E [R20+0x6800], desc[UR22][R10.64], P3 ;  /* 0x068000000a147fae */ /* 0x0007e200099a1016 */
[----:B------:R-:W-:-:S02]  /*29b0*/  IMAD.U32 R79, RZ, RZ, UR18 ;  /* 0x00000012ff4f7e24 */ /* 0x000fc4000f8e00ff */
[----:B------:R-:W-:Y:S01]  /*29c0*/  IMAD.WIDE R112, R113, 0x4, R6 ;  /* 0x0000000471707825 */ /* 0x000fe200078e0206 */
[C---:B-1----:R-:W-:Y:S01]  /*29d0*/  LEA R8, P4, R17.reuse, R70, 0x2 ;  /* 0x0000004611087211 */ /* 0x042fe200078810ff */
[----:B------:R1:W-:Y:S02]  /*29e0*/  LDGSTS.E [R20+0x6c00], desc[UR22][R6.64], P3 ;  /* 0x06c0000006147fae */ /* 0x0003e400099a1016 */
[----:B------:R-:W-:Y:S01]  /*29f0*/  IMAD.U32 R83, RZ, RZ, UR18 ;  /* 0x00000012ff537e24 */ /* 0x000fe2000f8e00ff */
[----:B------:R-:W-:Y:S01]  /*2a00*/  LEA.HI.X.SX32 R9, R17, R68, 0x2, P4 ;  /* 0x0000004411097211 */ /* 0x000fe200020f16ff */
[----:B------:R-:W-:Y:S01]  /*2a10*/  IMAD.U32 R77, RZ, RZ, UR18 ;  /* 0x00000012ff4d7e24 */ /* 0x000fe2000f8e00ff */
[CC--:B--2---:R-:W-:Y:S01]  /*2a20*/  LEA R4, P6, R16.reuse, R70.reuse, 0x2 ;  /* 0x0000004610047211 */ /* 0x0c4fe200078c10ff */
[----:B------:R-:W-:Y:S01]  /*2a30*/  IMAD.U32 R75, RZ, RZ, UR18 ;  /* 0x00000012ff4b7e24 */ /* 0x000fe2000f8e00ff */
[----:B------:R-:W-:Y:S01]  /*2a40*/  LEA R60, P4, R15, R70, 0x2 ;  /* 0x000000460f3c7211 */ /* 0x000fe200078810ff */
[----:B---3--:R-:W-:Y:S01]  /*2a50*/  IMAD R11, R65, UR4, RZ ;  /* 0x00000004410b7c24 */ /* 0x008fe2000f8e02ff */
[-C--:B------:R-:W-:Y:S01]  /*2a60*/  LEA.HI.X.SX32 R5, R16, R68.reuse, 0x2, P6 ;  /* 0x0000004410057211 */ /* 0x080fe200030f16ff */
[----:B------:R2:W-:Y:S01]  /*2a70*/  LDGSTS.E [R20+0x7000], desc[UR22][R8.64], P3 ;  /* 0x0700000008147fae */ /* 0x0005e200099a1016 */
[----:B------:R-:W-:Y:S01]  /*2a80*/  LEA.HI.X.SX32 R61, R15, R68, 0x2, P4 ;  /* 0x000000440f3d7211 */ /* 0x000fe200020f16ff */
[----:B------:R-:W-:Y:S01]  /*2a90*/  IMAD.WIDE R114, R115, 0x4, R8 ;  /* 0x0000000473727825 */ /* 0x000fe200078e0208 */
[CC--:B-1----:R-:W-:Y:S01]  /*2aa0*/  LEA R6, P6, R14.reuse, R70.reuse, 0x2 ;  /* 0x000000460e067211 */ /* 0x0c2fe200078c10ff */
[----:B------:R1:W-:Y:S01]  /*2ab0*/  LDGSTS.E [R20+0x7400], desc[UR22][R4.64], P3 ;  /* 0x0740000004147fae */ /* 0x0003e200099a1016 */
[----:B------:R-:W-:Y:S01]  /*2ac0*/  LEA R64, P4, R13, R70, 0x2 ;  /* 0x000000460d407211 */ /* 0x000fe200078810ff */
[----:B------:R-:W-:Y:S01]  /*2ad0*/  IMAD.WIDE R88, R89, 0x4, R4 ;  /* 0x0000000459587825 */ /* 0x000fe200078e0204 */
[-C--:B------:R-:W-:Y:S01]  /*2ae0*/  LEA.HI.X.SX32 R7, R14, R68.reuse, 0x2, P6 ;  /* 0x000000440e077211 */ /* 0x080fe200030f16ff */
[----:B------:R3:W-:Y:S01]  /*2af0*/  LDGSTS.E [R20+0x7800], desc[UR22][R60.64], P3 ;  /* 0x078000003c147fae */ /* 0x0007e200099a1016 */
[----:B------:R-:W-:Y:S01]  /*2b00*/  LEA.HI.X.SX32 R65, R13, R68, 0x2, P4 ;  /* 0x000000440d417211 */ /* 0x000fe200020f16ff */
[----:B------:R-:W-:-:S02]  /*2b10*/  VIADD R10, R12, UR10 ;  /* 0x0000000a0c0a7c36 */ /* 0x000fc40008000000 */
[----:B--2---:R-:W-:Y:S01]  /*2b20*/  IMAD R9, R62, UR4, RZ ;  /* 0x000000043e097c24 */ /* 0x004fe2000f8e02ff */
[----:B------:R2:W-:Y:S01]  /*2b30*/  LDGSTS.E [R20+0x7c00], desc[UR22][R6.64], P3 ;  /* 0x07c0000006147fae */ /* 0x0005e200099a1016 */
[----:B------:R-:W-:Y:S01]  /*2b40*/  IMAD.WIDE R84, R85, 0x4, R6 ;  /* 0x0000000455547825 */ /* 0x000fe200078e0206 */
[-C--:B-1----:R-:W-:Y:S02]  /*2b50*/  LEA R4, P4, R11, R70.reuse, 0x2 ;  /* 0x000000460b047211 */ /* 0x082fe400078810ff */
[----:B------:R1:W-:Y:S01]  /*2b60*/  LDGSTS.E [R10+0x6200], desc[UR22][R64.64], P3 ;  /* 0x06200000400a7fae */ /* 0x0003e200099a1016 */
[----:B------:R-:W-:Y:S01]  /*2b70*/  LEA R62, P6, R9, R70, 0x2 ;  /* 0x00000046093e7211 */ /* 0x000fe200078c10ff */
[----:B------:R-:W-:Y:S01]  /*2b80*/  IMAD R8, R63, UR4, RZ ;  /* 0x000000043f087c24 */ /* 0x000fe2000f8e02ff */
[-C--:B------:R-:W-:Y:S01]  /*2b90*/  LEA.HI.X.SX32 R5, R11, R68.reuse, 0x2, P4 ;  /* 0x000000440b057211 */ /* 0x080fe200020f16ff */
[----:B------:R-:W-:Y:S01]  /*2ba0*/  IMAD.WIDE R86, R87, 0x4, R60 ;  /* 0x0000000457567825 */ /* 0x000fe200078e023c */
[----:B------:R-:W-:-:S02]  /*2bb0*/  LEA.HI.X.SX32 R63, R9, R68, 0x2, P6 ;  /* 0x00000044093f7211 */ /* 0x000fc400030f16ff */
[----:B---3--:R-:W-:Y:S01]  /*2bc0*/  LEA R60, P4, R8, R70, 0x2 ;  /* 0x00000046083c7211 */ /* 0x008fe200078810ff */
[----:B--2---:R-:W-:Y:S01]  /*2bd0*/  IMAD R7, R66, UR4, RZ ;  /* 0x0000000442077c24 */ /* 0x004fe2000f8e02ff */
[----:B------:R2:W-:Y:S01]  /*2be0*/  LDGSTS.E [R10+0x6600], desc[UR22][R4.64], P3 ;  /* 0x06600000040a7fae */ /* 0x0005e200099a1016 */
[----:B------:R-:W-:Y:S01]  /*2bf0*/  IMAD.WIDE R80, R81, 0x4, R4 ;  /* 0x0000000451507825 */ /* 0x000fe200078e0204 */
[----:B------:R-:W-:Y:S02]  /*2c00*/  LEA.HI.X.SX32 R61, R8, R68, 0x2, P4 ;  /* 0x00000044083d7211 */ /* 0x000fe400020f16ff */
[----:B------:R-:W-:Y:S01]  /*2c10*/  LEA R66, P6, R7, R70, 0x2 ;  /* 0x0000004607427211 */ /* 0x000fe200078c10ff */
[----:B------:R-:W-:Y:S01]  /*2c20*/  IMAD R6, R67, UR4, RZ ;  /* 0x0000000443067c24 */ /* 0x000fe2000f8e02ff */
[----:B------:R3:W-:Y:S01]  /*2c30*/  LDGSTS.E [R10+0x6a00], desc[UR22][R62.64], P3 ;  /* 0x06a000003e0a7fae */ /* 0x0007e200099a1016 */
[----:B------:R-:W-:Y:S01]  /*2c40*/  IMAD.WIDE R78, R79, 0x4, R62 ;  /* 0x000000044f4e7825 */ /* 0x000fe200078e023e */
[----:B------:R-:W-:-:S02]  /*2c50*/  LEA.HI.X.SX32 R67, R7, R68, 0x2, P6 ;  /* 0x0000004407437211 */ /* 0x000fc400030f16ff */
[----:B------:R4:W-:Y:S01]  /*2c60*/  LDGSTS.E [R10+0x6e00], desc[UR22][R60.64], P3 ;  /* 0x06e000003c0a7fae */ /* 0x0009e200099a1016 */
[----:B------:R-:W-:Y:S01]  /*2c70*/  IMAD.WIDE R82, R83, 0x4, R64 ;  /* 0x0000000453527825 */ /* 0x000fe200078e0240 */
[C---:B-1----:R-:W-:Y:S02]  /*2c80*/  LEA R64, P4, R6.reuse, R70, 0x2 ;  /* 0x0000004606407211 */ /* 0x042fe400078810ff */
[----:B------:R1:W-:Y:S01]  /*2c90*/  LDGSTS.E [R10+0x7200], desc[UR22][R66.64], P3 ;  /* 0x07200000420a7fae */ /* 0x0003e200099a1016 */
[----:B--2---:R-:W-:Y:S01]  /*2ca0*/  IMAD R5, R71, UR4, RZ ;  /* 0x0000000447057c24 */ /* 0x004fe2000f8e02ff */
[----:B------:R-:W-:Y:S01]  /*2cb0*/  LEA.HI.X.SX32 R65, R6, R68, 0x2, P4 ;  /* 0x0000004406417211 */ /* 0x000fe200020f16ff */
[----:B------:R-:W-:Y:S01]  /*2cc0*/  IMAD R4, R69, UR4, RZ ;  /* 0x0000000445047c24 */ /* 0x000fe2000f8e02ff */
[----:B------:R-:W-:Y:S01]  /*2cd0*/  ISETP.GE.AND P4, PT, R139, R146, PT ;  /* 0x000000928b00720c */ /* 0x000fe20003f86270 */
[----:B------:R-:W-:Y:S01]  /*2ce0*/  IMAD.WIDE R76, R77, 0x4, R60 ;  /* 0x000000044d4c7825 */ /* 0x000fe200078e023c */
[----:B---3--:R-:W-:Y:S01]  /*2cf0*/  LEA R62, P6, R5, R70, 0x2 ;  /* 0x00000046053e7211 */ /* 0x008fe200078c10ff */
[----:B------:R2:W-:Y:S02]  /*2d00*/  LDGSTS.E [R10+0x7600], desc[UR22][R64.64], P3 ;  /* 0x07600000400a7fae */ /* 0x0005e400099a1016 */
[----:B------:R-:W-:Y:S01]  /*2d10*/  IMAD.WIDE R74, R75, 0x4, R66 ;  /* 0x000000044b4a7825 */ /* 0x000fe200078e0242 */
[----:B------:R-:W-:-:S02]  /*2d20*/  LEA.HI.X.SX32 R63, R5, R68, 0x2, P6 ;  /* 0x00000044053f7211 */ /* 0x000fc400030f16ff */
[C---:B----4-:R-:W-:Y:S01]  /*2d30*/  LEA R60, P6, R4.reuse, R70, 0x2 ;  /* 0x00000046043c7211 */ /* 0x050fe200078c10ff */
[----:B------:R-:W-:Y:S01]  /*2d40*/  IMAD.U32 R73, RZ, RZ, UR18 ;  /* 0x00000012ff497e24 */ /* 0x000fe2000f8e00ff */
[----:B-1----:R-:W-:Y:S01]  /*2d50*/  SEL R66, RZ, 0x4, P4 ;  /* 0x00000004ff427807 */ /* 0x002fe20002000000 */
[----:B------:R1:W-:Y:S01]  /*2d60*/  LDGSTS.E [R10+0x7a00], desc[UR22][R62.64], P3 ;  /* 0x07a000003e0a7fae */ /* 0x0003e200099a1016 */
[----:B------:R-:W-:Y:S01]  /*2d70*/  LEA.HI.X.SX32 R61, R4, R68, 0x2, P6 ;  /* 0x00000044043d7211 */ /* 0x000fe200030f16ff */
[----:B------:R-:W-:Y:S01]  /*2d80*/  IMAD.U32 R71, RZ, RZ, UR18 ;  /* 0x00000012ff477e24 */ /* 0x000fe2000f8e00ff */
[-C--:B------:R-:W-:Y:S01]  /*2d90*/  ISETP.GE.AND P6, PT, R138, R146.reuse, PT ;  /* 0x000000928a00720c */ /* 0x080fe20003fc6270 */
[----:B------:R-:W-:Y:S01]  /*2da0*/  IMAD.U32 R69, RZ, RZ, UR18 ;  /* 0x00000012ff457e24 */ /* 0x000fe2000f8e00ff */
[----:B------:R-:W-:Y:S01]  /*2db0*/  ISETP.GE.AND P4, PT, R135, R146, PT ;  /* 0x000000928700720c */ /* 0x000fe20003f86270 */
[----:B------:R3:W-:Y:S01]  /*2dc0*/  LDGSTS.E [R10+0x7e00], desc[UR22][R60.64], P3 ;  /* 0x07e000003c0a7fae */ /* 0x0007e200099a1016 */
[----:B------:R-:W-:Y:S01]  /*2dd0*/  IMAD.WIDE R72, R73, 0x4, R64 ;  /* 0x0000000449487825 */ /* 0x000fe200078e0240 */
[----:B--2---:R-:W-:-:S02]  /*2de0*/  SEL R64, R66, RZ, P1 ;  /* 0x000000ff42407207 */ /* 0x004fc40000800000 */
[----:B------:R-:W0:Y:S01]  /*2df0*/  LDGDEPBAR ;  /* 0x00000000000079af */ /* 0x000e220000000000 */
[----:B------:R-:W-:Y:S01]  /*2e00*/  IMAD.WIDE R70, R71, 0x4, R62 ;  /* 0x0000000447467825 */ /* 0x000fe200078e023e */
[----:B-1----:R-:W-:Y:S01]  /*2e10*/  SEL R62, RZ, 0x4, P6 ;  /* 0x00000004ff3e7807 */ /* 0x002fe20003000000 */
[----:B------:R-:W-:Y:S02]  /*2e20*/  BAR.SYNC.DEFER_BLOCKING 0x0 ;  /* 0x0000000000007b1d */ /* 0x000fe40000010000 */
[----:B------:R-:W-:Y:S01]  /*2e30*/  IMAD.WIDE R68, R69, 0x4, R60 ;  /* 0x0000000445447825 */ /* 0x000fe200078e023c */
[----:B------:R-:W-:Y:S02]  /*2e40*/  ISETP.NE.U32.AND P3, PT, R64, RZ, PT ;  /* 0x000000ff4000720c */ /* 0x000fe40003f65070 */
[----:B---3--:R-:W-:Y:S01]  /*2e50*/  SEL R60, RZ, 0x4, P4 ;  /* 0x00000004ff3c7807 */ /* 0x008fe20002000000 */
[----:B------:R-:W-:Y:S01]  /*2e60*/  VIADD R148, R144, 0xffffffc0 ;  /* 0xffffffc090947836 */ /* 0x000fe20000000000 */
[----:B------:R-:W-:-:S02]  /*2e70*/  SEL R62, R62, RZ, P1 ;  /* 0x000000ff3e3e7207 */ /* 0x000fc40000800000 */
[----:B------:R-:W-:Y:S02]  /*2e80*/  ISETP.GE.AND P4, PT, R133, R146, PT ;  /* 0x000000928500720c */ /* 0x000fe40003f86270 */
[----:B------:R-:W-:Y:S02]  /*2e90*/  SEL R60, R60, RZ, P1 ;  /* 0x000000ff3c3c7207 */ /* 0x000fe40000800000 */
[----:B------:R-:W-:Y:S02]  /*2ea0*/  SEL R61, RZ, 0x4, P4 ;  /* 0x00000004ff3d7807 */ /* 0x000fe40002000000 */
[----:B------:R-:W-:Y:S02]  /*2eb0*/  ISETP.NE.U32.AND P4, PT, R60, RZ, PT ;  /* 0x000000ff3c00720c */ /* 0x000fe40003f85070 */
[----:B------:R-:W-:-:S04]  /*2ec0*/  IADD3 R66, P6, PT, R58, UR27, RZ ;  /* 0x0000001b3a427c10 */ /* 0x000fc8000ffde0ff */
[----:B------:R-:W-:Y:S02]  /*2ed0*/  IADD3.X R67, PT, PT, R59, UR28, RZ, P6, !PT ;  /* 0x0000001c3b437c10 */ /* 0x000fe4000b7fe4ff */
[----:B------:R-:W-:Y:S01]  /*2ee0*/  IADD3 R64, P6, PT, R56, UR27, RZ ;  /* 0x0000001b38407c10 */ /* 0x000fe2000ffde0ff */
[----:B------:R-:W-:Y:S01]  /*2ef0*/  @!PT LDS RZ, [RZ] ;  /* 0x00000000fffff984 */ /* 0x000fe20000000800 */
[----:B------:R-:W-:Y:S01]  /*2f00*/  @!PT LDS RZ, [RZ] ;  /* 0x00000000fffff984 */ /* 0x000fe20000000800 */
[----:B------:R-:W-:Y:S01]  /*2f10*/  @!PT LDS RZ, [RZ] ;  /* 0x00000000fffff984 */ /* 0x000fe20000000800 */
[----:B------:R1:W-:Y:S01]  /*2f20*/  LDGSTS.E [R131+0x2000], desc[UR22][R58.64], P2 ;  /* 0x020000003a837fae */ /* 0x0003e200091a1016 */
[----:B------:R-:W-:Y:S02]  /*2f30*/  ISETP.NE.U32.AND P2, PT, R62, RZ, PT ;  /* 0x000000ff3e00720c */ /* 0x000fe40003f45070 */
[----:B------:R-:W-:Y:S01]  /*2f40*/  IADD3.X R65, PT, PT, R57, UR28, RZ, P6, !PT ;  /* 0x0000001c39417c10 */ /* 0x000fe2000b7fe4ff */
[----:B------:R2:W-:Y:S01]  /*2f50*/  LDGSTS.E [R131+0x2008], desc[UR22][R56.64], P5 ;  /* 0x0200800038837fae */ /* 0x0005e2000a9a1016 */
[----:B------:R-:W-:Y:S02]  /*2f60*/  IADD3 R62, P5, PT, R52, UR27, RZ ;  /* 0x0000001b343e7c10 */ /* 0x000fe4000ffbe0ff */
[----:B------:R-:W-:Y:S01]  /*2f70*/  IADD3 R60, P6, PT, R54, UR27, RZ ;  /* 0x0000001b363c7c10 */ /* 0x000fe2000ffde0ff */
[----:B------:R3:W-:Y:S01]  /*2f80*/  LDGSTS.E [R129+0x2000], desc[UR22][R52.64], P3 ;  /* 0x0200000034817fae */ /* 0x0007e200099a1016 */
[----:B------:R-:W-:-:S02]  /*2f90*/  ISETP.GE.AND P3, PT, R126, R146, PT ;  /* 0x000000927e00720c */ /* 0x000fc40003f66270 */
[----:B------:R-:W-:Y:S02]  /*2fa0*/  IADD3.X R63, PT, PT, R53, UR28, RZ, P5, !PT ;  /* 0x0000001c353f7c10 */ /* 0x000fe4000affe4ff */
[----:B-1----:R-:W-:Y:S01]  /*2fb0*/  SEL R59, R61, RZ, P1 ;  /* 0x000000ff3d3b7207 */ /* 0x002fe20000800000 */
[----:B------:R1:W-:Y:S01]  /*2fc0*/  LDGSTS.E [R129+0x2008], desc[UR22][R54.64], P2 ;  /* 0x0200800036817fae */ /* 0x0003e200091a1016 */
[----:B------:R-:W-:Y:S02]  /*2fd0*/  IADD3 R58, P5, PT, R50, UR27, RZ ;  /* 0x0000001b323a7c10 */ /* 0x000fe4000ffbe0ff */
[----:B--2---:R-:W-:Y:S01]  /*2fe0*/  SEL R56, RZ, 0x4, P3 ;  /* 0x00000004ff387807 */ /* 0x004fe20001800000 */
[----:B------:R2:W-:Y:S01]  /*2ff0*/  LDGSTS.E [R48+0x2000], desc[UR22][R50.64], P4 ;  /* 0x0200000032307fae */ /* 0x0005e2000a1a1016 */
[-C--:B------:R-:W-:Y:S02]  /*3000*/  ISETP.GE.AND P3, PT, R125, R146.reuse, PT ;  /* 0x000000927d00720c */ /* 0x080fe40003f66270 */
[----:B------:R-:W-:-:S02]  /*3010*/  ISETP.GE.AND P4, PT, R123, R146, PT ;  /* 0x000000927b00720c */ /* 0x000fc40003f86270 */
[----:B------:R-:W-:Y:S02]  /*3020*/  SEL R56, R56, RZ, P1 ;  /* 0x000000ff38387207 */ /* 0x000fe40000800000 */
[----:B---3--:R-:W-:Y:S02]  /*3030*/  SEL R52, RZ, 0x4, P3 ;  /* 0x00000004ff347807 */ /* 0x008fe40001800000 */
[----:B------:R-:W-:Y:S02]  /*3040*/  ISETP.NE.U32.AND P2, PT, R59, RZ, PT ;  /* 0x000000ff3b00720c */ /* 0x000fe40003f45070 */
[----:B------:R-:W-:Y:S02]  /*3050*/  SEL R53, RZ, 0x4, P4 ;  /* 0x00000004ff357807 */ /* 0x000fe40002000000 */
[----:B------:R-:W-:Y:S02]  /*3060*/  IADD3.X R59, PT, PT, R51, UR28, RZ, P5, !PT ;  /* 0x0000001c333b7c10 */ /* 0x000fe4000affe4ff */
[----:B------:R-:W-:-:S02]  /*3070*/  ISETP.GE.AND P5, PT, R47, R146, PT ;  /* 0x000000922f00720c */ /* 0x000fc40003fa6270 */
[----:B------:R-:W-:Y:S02]  /*3080*/  ISETP.NE.U32.AND P3, PT, R56, RZ, PT ;  /* 0x000000ff3800720c */ /* 0x000fe40003f65070 */
[----:B------:R-:W-:Y:S02]  /*3090*/  SEL R52, R52, RZ, P1 ;  /* 0x000000ff34347207 */ /* 0x000fe40000800000 */
[----:B------:R-:W-:Y:S01]  /*30a0*/  IADD3 R56, P4, PT, R116, UR27, RZ ;  /* 0x0000001b74387c10 */ /* 0x000fe2000ff9e0ff */
[----:B------:R3:W-:Y:S01]  /*30b0*/  LDGSTS.E [R48+0x2008], desc[UR22][R116.64], P2 ;  /* 0x0200800074307fae */ /* 0x0007e200091a1016 */
[----:B------:R-:W-:Y:S02]  /*30c0*/  SEL R53, R53, RZ, P1 ;  /* 0x000000ff35357207 */ /* 0x000fe40000800000 */
[----:B-1----:R-:W-:Y:S02]  /*30d0*/  SEL R54, RZ, 0x4, P5 ;  /* 0x00000004ff367807 */ /* 0x002fe40002800000 */
[----:B------:R-:W-:-:S02]  /*30e0*/  ISETP.NE.U32.AND P5, PT, R52, RZ, PT ;  /* 0x000000ff3400720c */ /* 0x000fc40003fa5070 */
[----:B------:R-:W-:Y:S01]  /*30f0*/  IADD3.X R57, PT, PT, R117, UR28, RZ, P4, !PT ;  /* 0x0000001c75397c10 */ /* 0x000fe2000a7fe4ff */
[----:B------:R-:W-:Y:S01]  /*3100*/  LDGSTS.E [R39+0x2000], desc[UR22][R120.64], P3 ;  /* 0x0200000078277fae */ /* 0x000fe200099a1016 */
[----:B------:R-:W-:Y:S02]  /*3110*/  ISETP.NE.U32.AND P4, PT, R53, RZ, PT ;  /* 0x000000ff3500720c */ /* 0x000fe40003f85070 */
[----:B------:R-:W-:Y:S02]  /*3120*/  IADD3.X R61, PT, PT, R55, UR28, RZ, P6, !PT ;  /* 0x0000001c373d7c10 */ /* 0x000fe4000b7fe4ff */
[----:B------:R-:W-:Y:S02]  /*3130*/  ISETP.GE.AND P6, PT, R46, R146, PT ;  /* 0x000000922e00720c */ /* 0x000fe40003fc6270 */
[----:B--2---:R-:W-:Y:S02]  /*3140*/  SEL R50, R54, RZ, P1 ;  /* 0x000000ff36327207 */ /* 0x004fe40000800000 */
[----:B------:R-:W-:Y:S01]  /*3150*/  SEL R51, RZ, 0x4, P6 ;  /* 0x00000004ff337807 */ /* 0x000fe20003000000 */
[----:B------:R1:W-:Y:S01]  /*3160*/  LDGSTS.E [R39+0x2008], desc[UR22][R118.64], P5 ;  /* 0x0200800076277fae */ /* 0x0003e2000a9a1016 */
[----:B------:R-:W-:-:S02]  /*3170*/  ISETP.NE.U32.AND P3, PT, R50, RZ, PT ;  /* 0x000000ff3200720c */ /* 0x000fc40003f65070 */
[----:B------:R-:W-:Y:S01]  /*3180*/  IADD3 R50, P6, PT, R118, UR27, RZ ;  /* 0x0000001b76327c10 */ /* 0x000fe2000ffde0ff */
[----:B------:R2:W-:Y:S01]  /*3190*/  LDGSTS.E [R33+0x2000], desc[UR22][R90.64], P4 ;  /* 0x020000005a217fae */ /* 0x0005e2000a1a1016 */
[----:B------:R-:W-:Y:S02]  /*31a0*/  IADD3 R54, P2, PT, R120, UR27, RZ ;  /* 0x0000001b78367c10 */ /* 0x000fe4000ff5e0ff */
[----:B------:R-:W-:Y:S02]  /*31b0*/  SEL R53, R51, RZ, P1 ;  /* 0x000000ff33357207 */ /* 0x000fe40000800000 */
[----:B------:R-:W-:Y:S02]  /*31c0*/  IADD3.X R51, PT, PT, R119, UR28, RZ, P6, !PT ;  /* 0x0000001c77337c10 */ /* 0x000fe4000b7fe4ff */
[----:B------:R-:W-:Y:S02]  /*31d0*/  IADD3.X R55, PT, PT, R121, UR28, RZ, P2, !PT ;  /* 0x0000001c79377c10 */ /* 0x000fe400097fe4ff */
[----:B---3--:R-:W-:Y:S01]  /*31e0*/  IADD3 R116, P6, PT, R94, UR27, RZ ;  /* 0x0000001b5e747c10 */ /* 0x008fe2000ffde0ff */
[----:B------:R3:W-:Y:S01]  /*31f0*/  LDGSTS.E [R33+0x2008], desc[UR22][R94.64], P3 ;  /* 0x020080005e217fae */ /* 0x0007e200099a1016 */
[----:B------:R-:W-:-:S02]  /*3200*/  ISETP.GE.AND P4, PT, R44, R146, PT ;  /* 0x000000922c00720c */ /* 0x000fc40003f86270 */
[----:B------:R-:W-:Y:S02]  /*3210*/  IADD3 R52, P2, PT, R90, UR27, RZ ;  /* 0x0000001b5a347c10 */ /* 0x000fe4000ff5e0ff */
[----:B------:R-:W-:Y:S02]  /*3220*/  ISETP.NE.U32.AND P5, PT, R53, RZ, PT ;  /* 0x000000ff3500720c */ /* 0x000fe40003fa5070 */
[----:B------:R-:W-:Y:S02]  /*3230*/  IADD3.X R117, PT, PT, R95, UR28, RZ, P6, !PT ;  /* 0x0000001c5f757c10 */ /* 0x000fe4000b7fe4ff */
[----:B-1----:R-:W-:Y:S02]  /*3240*/  SEL R119, RZ, 0x4, P4 ;  /* 0x00000004ff777807 */ /* 0x002fe40002000000 */
[----:B------:R-:W-:Y:S02]  /*3250*/  IADD3.X R53, PT, PT, R91, UR28, RZ, P2, !PT ;  /* 0x0000001c5b357c10 */ /* 0x000fe400097fe4ff */
[----:B------:R-:W-:-:S02]  /*3260*/  ISETP.GE.AND P6, PT, R32, R146, PT ;  /* 0x000000922000720c */ /* 0x000fc40003fc6270 */
[-C--:B------:R-:W-:Y:S02]  /*3270*/  ISETP.GE.AND P2, PT, R145, R146.reuse, PT ;  /* 0x000000929100720c */ /* 0x080fe40003f46270 */
[----:B------:R-:W-:Y:S01]  /*3280*/  IADD3 R118, P4, PT, R96, UR27, RZ ;  /* 0x0000001b60767c10 */ /* 0x000fe2000ff9e0ff */
[----:B------:R1:W-:Y:S01]  /*3290*/  LDGSTS.E [R28+0x2000], desc[UR22][R96.64], P5 ;  /* 0x02000000601c7fae */ /* 0x0003e2000a9a1016 */
[----:B--2---:R-:W-:Y:S02]  /*32a0*/  SEL R90, R119, RZ, P1 ;  /* 0x000000ff775a7207 */ /* 0x004fe40000800000 */
[----:B------:R-:W-:Y:S02]  /*32b0*/  ISETP.GE.AND P3, PT, R31, R146, PT ;  /* 0x000000921f00720c */ /* 0x000fe40003f66270 */
[----:B------:R-:W-:Y:S02]  /*32c0*/  SEL R120, RZ, 0x4, P6 ;  /* 0x00000004ff787807 */ /* 0x000fe40003000000 */
[----:B------:R-:W-:-:S02]  /*32d0*/  SEL R121, RZ, 0x4, P2 ;  /* 0x00000004ff797807 */ /* 0x000fc40001000000 */
[-C--:B------:R-:W-:Y:S02]  /*32e0*/  ISETP.GE.AND P6, PT, R30, R146.reuse, PT ;  /* 0x000000921e00720c */ /* 0x080fe40003fc6270 */
[----:B------:R-:W-:Y:S02]  /*32f0*/  ISETP.GE.AND P2, PT, R25, R146, PT ;  /* 0x000000921900720c */ /* 0x000fe40003f46270 */
[----:B------:R-:W-:Y:S02]  /*3300*/  IADD3.X R119, PT, PT, R97, UR28, RZ, P4, !PT ;  /* 0x0000001c61777c10 */ /* 0x000fe4000a7fe4ff */
[----:B------:R-:W-:Y:S02]  /*3310*/  ISETP.NE.U32.AND P4, PT, R90, RZ, PT ;  /* 0x000000ff5a00720c */ /* 0x000fe40003f85070 */
[----:B------:R-:W-:Y:S02]  /*3320*/  SEL R90, RZ, 0x4, P3 ;  /* 0x00000004ff5a7807 */ /* 0x000fe40001800000 */
[----:B---3--:R-:W-:-:S02]  /*3330*/  SEL R94, RZ, 0x4, P6 ;  /* 0x00000004ff5e7807 */ /* 0x008fc40003000000 */
[----:B------:R-:W-:Y:S02]  /*3340*/  SEL R95, RZ, 0x4, P2 ;  /* 0x00000004ff5f7807 */ /* 0x000fe40001000000 */
[----:B------:R-:W-:Y:S02]  /*3350*/  SEL R120, R120, RZ, P1 ;  /* 0x000000ff78787207 */ /* 0x000fe40000800000 */
[----:B------:R-:W-:Y:S02]  /*3360*/  SEL R91, R90, RZ, P1 ;  /* 0x000000ff5a5b7207 */ /* 0x000fe40000800000 */
[----:B------:R-:W-:Y:S01]  /*3370*/  SEL R94, R94, RZ, P1 ;  /* 0x000000ff5e5e7207 */ /* 0x000fe20000800000 */
[----:B------:R2:W-:Y:S01]  /*3380*/  LDGSTS.E [R28+0x2008], desc[UR22][R98.64], P4 ;  /* 0x02008000621c7fae */ /* 0x0005e2000a1a1016 */
[----:B------:R-:W-:Y:S02]  /*3390*/  IADD3 R90, P2, PT, R98, UR27, RZ ;  /* 0x0000001b625a7c10 */ /* 0x000fe4000ff5e0ff */
[----:B------:R-:W-:-:S02]  /*33a0*/  SEL R95, R95, RZ, P1 ;  /* 0x000000ff5f5f7207 */ /* 0x000fc40000800000 */
[----:B------:R-:W-:Y:S02]  /*33b0*/  ISETP.NE.U32.AND P5, PT, R120, RZ, PT ;  /* 0x000000ff7800720c */ /* 0x000fe40003fa5070 */
[----:B------:R-:W-:Y:S02]  /*33c0*/  SEL R121, R121, RZ, P1 ;  /* 0x000000ff79797207 */ /* 0x000fe40000800000 */
[----:B------:R-:W-:Y:S02]  /*33d0*/  ISETP.NE.U32.AND P6, PT, R91, RZ, PT ;  /* 0x000000ff5b00720c */ /* 0x000fe40003fc5070 */
[----:B------:R-:W-:Y:S02]  /*33e0*/  ISETP.NE.U32.AND P1, PT, R94, RZ, PT ;  /* 0x000000ff5e00720c */ /* 0x000fe40003f25070 */
[----:B------:R-:W-:Y:S02]  /*33f0*/  IADD3.X R91, PT, PT, R99, UR28, RZ, P2, !PT ;  /* 0x0000001c635b7c10 */ /* 0x000fe400097fe4ff */
[----:B------:R-:W-:Y:S01]  /*3400*/  ISETP.NE.U32.AND P2, PT, R95, RZ, PT ;  /* 0x000000ff5f00720c */ /* 0x000fe20003f45070 */
[----:B------:R-:W-:Y:S01]  /*3410*/  IMAD.U32 R95, RZ, RZ, UR17 ;  /* 0x00000011ff5f7e24 */ /* 0x000fe2000f8e00ff */
[----:B------:R-:W-:Y:S01]  /*3420*/  ISETP.NE.U32.AND P3, PT, R121, RZ, PT ;  /* 0x000000ff7900720c */ /* 0x000fe20003f65070 */
[----:B------:R3:W-:Y:S01]  /*3430*/  LDGSTS.E [R26+0x2000], desc[UR22][R100.64], P5 ;  /* 0x02000000641a7fae */ /* 0x0007e2000a9a1016 */
[----:B------:R-:W-:Y:S01]  /*3440*/  IADD3 R120, P5, PT, R100, UR27, RZ ;  /* 0x0000001b64787c10 */ /* 0x000fe2000ffbe0ff */
[----:B------:R-:W-:Y:S01]  /*3450*/  IMAD.WIDE R92, R95, 0x4, R92 ;  /* 0x000000045f5c7825 */ /* 0x000fe200078e025c */
[----:B-1----:R-:W-:Y:S01]  /*3460*/  IADD3 R96, P4, PT, R102, UR27, RZ ;  /* 0x0000001b66607c10 */ /* 0x002fe2000ff9e0ff */
[----:B------:R1:W-:Y:S01]  /*3470*/  LDGSTS.E [R26+0x2008], desc[UR22][R102.64], P6 ;  /* 0x02008000661a7fae */ /* 0x0003e2000b1a1016 */
[----:B------:R-:W-:-:S02]  /*3480*/  IADD3.X R121, PT, PT, R101, UR28, RZ, P5, !PT ;  /* 0x0000001c65797c10 */ /* 0x000fc4000affe4ff */
[----:B------:R-:W-:Y:S01]  /*3490*/  IADD3.X R97, PT, PT, R103, UR28, RZ, P4, !PT ;  /* 0x0000001c67617c10 */ /* 0x000fe2000a7fe4ff */
[----:B------:R-:W-:Y:S01]  /*34a0*/  LDGSTS.E [R21+0x2000], desc[UR22][R104.64], P1 ;  /* 0x0200000068157fae */ /* 0x000fe200089a1016 */
[----:B------:R-:W-:Y:S02]  /*34b0*/  IADD3 R94, P5, PT, R106, UR29, RZ ;  /* 0x0000001d6a5e7c10 */ /* 0x000fe4000ffbe0ff */
[----:B--2---:R-:W-:Y:S01]  /*34c0*/  IADD3 R98, P4, PT, R108, UR29, RZ ;  /* 0x0000001d6c627c10 */ /* 0x004fe2000ff9e0ff */
[----:B------:R-:W-:Y:S01]  /*34d0*/  LDGSTS.E [R21+0x2008], desc[UR22][R92.64], P2 ;  /* 0x020080005c157fae */ /* 0x000fe200091a1016 */
[----:B---3--:R-:W-:Y:S02]  /*34e0*/  IADD3 R100, P1, PT, R110, UR29, RZ ;  /* 0x0000001d6e647c10 */ /* 0x008fe4000ff3e0ff */
[----:B------:R-:W-:Y:S01]  /*34f0*/  IADD3 R146, P2, PT, R112, UR29, RZ ;  /* 0x0000001d70927c10 */ /* 0x000fe2000ff5e0ff */
[----:B------:R-:W0:Y:S01]  /*3500*/  LDGDEPBAR ;  /* 0x00000000000079af */ /* 0x000e220000000000 */
[----:B------:R-:W-:-:S02]  /*3510*/  IADD3.X R101, PT, PT, R111, UR30, RZ, P1, !PT ;  /* 0x0000001e6f657c10 */ /* 0x000fc40008ffe4ff */
[----:B-1----:R-:W-:Y:S01]  /*3520*/  IADD3 R102, P1, PT, R114, UR29, RZ ;  /* 0x0000001d72667c10 */ /* 0x002fe2000ff3e0ff */
[----:B------:R1:W-:Y:S01]  /*3530*/  LDGSTS.E [R20+0x8000], desc[UR22][R106.64], P3 ;  /* 0x080000006a147fae */ /* 0x0003e200099a1016 */
[----:B------:R-:W-:Y:S02]  /*3540*/  IADD3.X R95, PT, PT, R107, UR30, RZ, P5, !PT ;  /* 0x0000001e6b5f7c10 */ /* 0x000fe4000affe4ff */
[----:B------:R-:W-:Y:S01]  /*3550*/  IADD3.X R103, PT, PT, R115, UR30, RZ, P1, !PT ;  /* 0x0000001e73677c10 */ /* 0x000fe20008ffe4ff */
[----:B------:R2:W-:Y:S01]  /*3560*/  LDGSTS.E [R20+0x8400], desc[UR22][R108.64], P3 ;  /* 0x084000006c147fae */ /* 0x0005e200099a1016 */
[----:B------:R-:W-:Y:S02]  /*3570*/  ISETP.GE.AND P1, PT, R37, R148, PT ;  /* 0x000000942500720c */ /* 0x000fe40003f26270 */
[----:B------:R-:W-:Y:S01]  /*3580*/  IADD3.X R147, PT, PT, R113, UR30, RZ, P2, !PT ;  /* 0x0000001e71937c10 */ /* 0x000fe200097fe4ff */
[----:B------:R3:W-:Y:S01]  /*3590*/  LDGSTS.E [R20+0x8800], desc[UR22][R110.64], P3 ;  /* 0x088000006e147fae */ /* 0x0007e200099a1016 */
[----:B------:R-:W-:-:S02]  /*35a0*/  ISETP.GT.AND P2, PT, R141, 0x5f, PT ;  /* 0x0000005f8d00780c */ /* 0x000fc40003f44270 */
[----:B------:R-:W-:Y:S01]  /*35b0*/  IADD3.X R99, PT, PT, R109, UR30, RZ, P4, !PT ;  /* 0x0000001e6d637c10 */ /* 0x000fe2000a7fe4ff */
[----:B------:R3:W-:Y:S01]  /*35c0*/  LDGSTS.E [R20+0x8c00], desc[UR22][R112.64], P3 ;  /* 0x08c0000070147fae */ /* 0x0007e200099a1016 */
[----:B-1----:R-:W-:Y:S02]  /*35d0*/  SEL R106, RZ, 0x4, P1 ;  /* 0x00000004ff6a7807 */ /* 0x002fe40000800000 */
[----:B------:R-:W-:Y:S01]  /*35e0*/  ISETP.GE.AND P1, PT, R140, R148, PT ;  /* 0x000000948c00720c */ /* 0x000fe20003f26270 */
[----:B------:R3:W-:Y:S01]  /*35f0*/  LDGSTS.E [R20+0x9000], desc[UR22][R114.64], P3 ;  /* 0x0900000072147fae */ /* 0x0007e200099a1016 */
[----:B------:R-:W-:Y:S02]  /*3600*/  SEL R106, R106, RZ, P2 ;  /* 0x000000ff6a6a7207 */ /* 0x000fe40001000000 */
[----:B------:R-:W-:Y:S01]  /*3610*/  SEL R107, RZ, 0x4, P1 ;  /* 0x00000004ff6b7807 */ /* 0x000fe20000800000 */
[----:B------:R3:W-:Y:S01]  /*3620*/  LDGSTS.E [R20+0x9400], desc[UR22][R88.64], P3 ;  /* 0x0940000058147fae */ /* 0x0007e200099a1016 */
[----:B------:R-:W-:-:S02]  /*3630*/  ISETP.NE.U32.AND P1, PT, RZ, UR8, PT ;  /* 0x00000008ff007c0c */ /* 0x000fc4000bf25070 */
[----:B------:R-:W-:Y:S01]  /*3640*/  IADD3 R104, P4, PT, R104, UR27, RZ ;  /* 0x0000001b68687c10 */ /* 0x000fe2000ff9e0ff */
[----:B------:R3:W-:Y:S01]  /*3650*/  LDGSTS.E [R20+0x9800], desc[UR22][R86.64], P3 ;  /* 0x0980000056147fae */ /* 0x0007e200099a1016 */
[----:B------:R-:W-:Y:S02]  /*3660*/  ISETP.LT.OR P6, PT, R141, 0x20, P1 ;  /* 0x000000208d00780c */ /* 0x000fe40000fc1670 */
[----:B------:R-:W-:Y:S01]  /*3670*/  ISETP.NE.U32.AND P5, PT, R106, RZ, PT ;  /* 0x000000ff6a00720c */ /* 0x000fe20003fa5070 */
[----:B------:R3:W-:Y:S01]  /*3680*/  LDGSTS.E [R20+0x9c00], desc[UR22][R84.64], P3 ;  /* 0x09c0000054147fae */ /* 0x0007e200099a1016 */
[----:B------:R-:W-:Y:S02]  /*3690*/  IADD3.X R105, PT, PT, R105, UR28, RZ, P4, !PT ;  /* 0x0000001c69697c10 */ /* 0x000fe4000a7fe4ff */
[----:B------:R-:W-:Y:S01]  /*36a0*/  IADD3 R92, P4, PT, R92, UR27, RZ ;  /* 0x0000001b5c5c7c10 */ /* 0x000fe2000ff9e0ff */
[----:B------:R3:W-:Y:S01]  /*36b0*/  LDGSTS.E [R10+0x8200], desc[UR22][R82.64], P3 ;  /* 0x08200000520a7fae */ /* 0x0007e200099a1016 */
[----:B------:R-:W-:-:S02]  /*36c0*/  SEL R107, R107, RZ, P2 ;  /* 0x000000ff6b6b7207 */ /* 0x000fc40001000000 */
[----:B------:R-:W-:Y:S01]  /*36d0*/  IADD3.X R93, PT, PT, R93, UR28, RZ, P4, !PT ;  /* 0x0000001c5d5d7c10 */ /* 0x000fe2000a7fe4ff */
[----:B------:R3:W-:Y:S01]  /*36e0*/  LDGSTS.E [R10+0x8600], desc[UR22][R80.64], P3 ;  /* 0x08600000500a7fae */ /* 0x0007e200099a1016 */
[----:B------:R-:W-:-:S03]  /*36f0*/  ISETP.NE.U32.AND P4, PT, R107, RZ, PT ;  /* 0x000000ff6b00720c */ /* 0x000fc60003f85070 */
[----:B------:R3:W-:Y:S04]  /*3700*/  LDGSTS.E [R10+0x8a00], desc[UR22][R78.64], P3 ;  /* 0x08a000004e0a7fae */ /* 0x0007e800099a1016 */
[----:B------:R3:W-:Y:S04]  /*3710*/  LDGSTS.E [R10+0x8e00], desc[UR22][R76.64], P3 ;  /* 0x08e000004c0a7fae */ /* 0x0007e800099a1016 */
[----:B------:R3:W-:Y:S04]  /*3720*/  LDGSTS.E [R10+0x9200], desc[UR22][R74.64], P3 ;  /* 0x092000004a0a7fae */ /* 0x0007e800099a1016 */
[----:B------:R3:W-:Y:S04]  /*3730*/  LDGSTS.E [R10+0x9600], desc[UR22][R72.64], P3 ;  /* 0x09600000480a7fae */ /* 0x0007e800099a1016 */
[----:B------:R3:W-:Y:S04]  /*3740*/  LDGSTS.E [R10+0x9a00], desc[UR22][R70.64], P3 ;  /* 0x09a00000460a7fae */ /* 0x0007e800099a1016 */
[----:B------:R3:W-:Y:S01]  /*3750*/  LDGSTS.E [R10+0x9e00], desc[UR22][R68.64], P3 ;  /* 0x09e00000440a7fae */ /* 0x0007e200099a1016 */
[----:B------:R-:W-:-:S03]  /*3760*/  ISETP.GE.AND P3, PT, R139, R148, PT ;  /* 0x000000948b00720c */ /* 0x000fc60003f66270 */
[----:B------:R-:W0:Y:S01]  /*3770*/  LDGDEPBAR ;  /* 0x00000000000079af */ /* 0x000e220000000000 */
[----:B------:R-:W-:Y:S02]  /*3780*/  SEL R106, RZ, 0x4, P3 ;  /* 0x00000004ff6a7807 */ /* 0x000fe40001800000 */
[----:B------:R-:W-:Y:S02]  /*3790*/  ISETP.GE.AND P3, PT, R138, R148, PT ;  /* 0x000000948a00720c */ /* 0x000fe40003f66270 */
[----:B------:R-:W-:Y:S02]  /*37a0*/  SEL R106, R106, RZ, P2 ;  /* 0x000000ff6a6a7207 */ /* 0x000fe40001000000 */
[----:B--2---:R-:W-:Y:S02]  /*37b0*/  SEL R108, RZ, 0x4, P3 ;  /* 0x00000004ff6c7807 */ /* 0x004fe40001800000 */
[----:B------:R-:W-:Y:S02]  /*37c0*/  ISETP.NE.U32.AND P3, PT, R106, RZ, PT ;  /* 0x000000ff6a00720c */ /* 0x000fe40003f65070 */
[----:B------:R-:W-:Y:S01]  /*37d0*/  SEL R108, R108, RZ, P2 ;  /* 0x000000ff6c6c7207 */ /* 0x000fe20001000000 */
[----:B------:R-:W-:-:S04]  /*37e0*/  DEPBAR.LE SB0, 0x2 ;  /* 0x000080800000791a */ /* 0x000fc80000000000 */
[----:B------:R-:W-:Y:S06]  /*37f0*/  BAR.SYNC.DEFER_BLOCKING 0x0 ;  /* 0x0000000000007b1d */ /* 0x000fec0000010000 */
[----:B---3--:R-:W-:Y:S05]  /*3800*/  @P6 BRA `(.L_x_6) ;  /* 0x0000000000846947 */ /* 0x008fea0003800000 */
[----:B------:R-:W-:Y:S02]  /*3810*/  UIADD3 UR4, UPT, UPT, UR10, 0x6000, URZ ;  /* 0x000060000a047890 */ /* 0x000fe4000fffe0ff */
[----:B------:R-:W-:Y:S02]  /*3820*/  USHF.R.U32.HI UR6, URZ, 0x4, UR10 ;  /* 0x00000004ff067899 */ /* 0x000fe4000801160a */
[----:B------:R-:W-:Y:S02]  /*3830*/  USHF.R.U32.HI UR4, URZ, 0x4, UR4 ;  /* 0x00000004ff047899 */ /* 0x000fe40008011604 */
[----:B------:R-:W-:Y:S02]  /*3840*/  USGXT.U32 UR6, UR6, 0xe ;  /* 0x0000000e0606789a */ /* 0x000fe40008000000 */
[----:B------:R-:W-:Y:S02]  /*3850*/  USGXT.U32 UR8, UR4, 0xe ;  /* 0x0000000e0408789a */ /* 0x000fe40008000000 */
[----:B------:R-:W-:-:S02]  /*3860*/  UIADD3 UR40, UP1, UPT, UR6, 0x2, URZ ;  /* 0x0000000206287890 */ /* 0x000fc4000ff3e0ff */
[----:B------:R-:W-:Y:S01]  /*3870*/  UIADD3 UR38, UP2, UPT, UR8, 0x2, URZ ;  /* 0x0000000208267890 */ /* 0x000fe2000ff5e0ff */
[----:B------:R-:W-:Y:S01]  /*3880*/  UMOV UR4, URZ ;  /* 0x000000ff00047c82 */ /* 0x000fe20008000000 */
[----:B------:R-:W-:Y:S01]  /*3890*/  UMOV UR42, 0x0 ;  /* 0x00000000002a7882 */ /* 0x000fe20000000000 */
[----:B------:R-:W-:Y:S02]  /*38a0*/  UIADD3.X UR41, UPT, UPT, UR4, 0x40004040, URZ, UP1, !UPT ;  /* 0x4000404004297890 */ /* 0x000fe40008ffe4ff */
[----:B------:R-:W-:Y:S02]  /*38b0*/  UIADD3.X UR39, UPT, UPT, UR4, 0x40004040, URZ, UP2, !UPT ;  /* 0x4000404004277890 */ /* 0x000fe400097fe4ff */
[----:B------:R-:W-:Y:S02]  /*38c0*/  UIADD3.64 UR14, UPT, UPT, UR40, 0x2, URZ ;  /* 0x00000002280e7897 */ /* 0x000fe4000fffe0ff */
[----:B------:R-:W-:Y:S02]  /*38d0*/  UIADD3.64 UR32, UPT, UPT, UR38, 0x2, URZ ;  /* 0x0000000226207897 */ /* 0x000fe4000fffe0ff */
[----:B------:R-:W-:-:S02]  /*38e0*/  UIADD3.64 UR34, UPT, UPT, UR40, 0x4, URZ ;  /* 0x0000000428227897 */ /* 0x000fc4000fffe0ff */
[----:B------:R-:W-:Y:S01]  /*38f0*/  UIADD3.64 UR36, UPT, UPT, UR38, 0x4, URZ ;  /* 0x0000000426247897 */ /* 0x000fe2000fffe0ff */
[----:B------:R-:W-:Y:S01]  /*3900*/  UMOV UR43, 0x4100910 ;  /* 0x04100910002b7882 */ /* 0x000fe20000000000 */
[----:B------:R-:W-:Y:S01]  /*3910*/  UMOV UR7, 0x40004040 ;  /* 0x4000404000077882 */ /* 0x000fe20000000000 */
[----:B------:R-:W-:Y:S01]  /*3920*/  UMOV UR9, 0x40004040 ;  /* 0x4000404000097882 */ /* 0x000fe20000000000 */
[----:B------:R-:W-:Y:S01]  /*3930*/  UMOV UR44, 0x0 ;  /* 0x00000000002c7882 */ /* 0x000fe20000000000 */
[----:B------:R-:W-:Y:S01]  /*3940*/  UMOV UR45, 0x4100910 ;  /* 0x04100910002d7882 */ /* 0x000fe20000000000 */
[----:B------:R-:W-:Y:S01]  /*3950*/  UMOV UR46, 0x0 ;  /* 0x00000000002e7882 */ /* 0x000fe20000000000 */
[----:B------:R-:W-:Y:S01]  /*3960*/  UMOV UR47, 0x4100910 ;  /* 0x04100910002f7882 */ /* 0x000fe20000000000 */
[----:B------:R-:W-:Y:S01]  /*3970*/  UMOV UR4, UR16 ;  /* 0x0000001000047c82 */ /* 0x000fe20008000000 */
[----:B------:R-:W-:Y:S01]  /*3980*/  UMOV UR5, URZ ;  /* 0x000000ff00057c82 */ /* 0x000fe20008000000 */
[----:B------:R1:W-:Y:S01]  /*3990*/  UTCHMMA gdesc[UR6], gdesc[UR8], tmem[UR26], tmem[UR42], idesc[UR43], !UPT ;  /* 0x00ff2a08060075ea */ /* 0x0003e2000f80001a */
[----:B------:R-:W-:Y:S01]  /*39a0*/  UMOV UR48, 0x0 ;  /* 0x0000000000307882 */ /* 0x000fe20000000000 */
[----:B------:R-:W-:Y:S01]  /*39b0*/  UMOV UR49, 0x4100910 ;  /* 0x0410091000317882 */ /* 0x000fe20000000000 */
[----:B------:R1:W-:Y:S01]  /*39c0*/  UTCHMMA gdesc[UR40], gdesc[UR38], tmem[UR26], tmem[UR44], idesc[UR45], UPT ;  /* 0x00ff2c26280075ea */ /* 0x0003e2000b80001a */
[----:B------:R-:W-:Y:S01]  /*39d0*/  UMOV UR4, UR4 ;  /* 0x0000000400047c82 */ /* 0x000fe20008000000 */
[----:B------:R1:W-:Y:S01]  /*39e0*/  UTCHMMA gdesc[UR14], gdesc[UR32], tmem[UR26], tmem[UR46], idesc[UR47], UPT ;  /* 0x00ff2e200e0075ea */ /* 0x0003e2000b80001a */
[----:B------:R1:W-:Y:S01]  /*39f0*/  UTCHMMA gdesc[UR34], gdesc[UR36], tmem[UR26], tmem[UR48], idesc[UR49], UPT ;  /* 0x00ff3024220075ea */ /* 0x0003e2000b80001a */
[----:B------:R1:W-:Y:S01]  /*3a00*/  UTCBAR [UR4], URZ ;  /* 0x000000ff040073e9 */ /* 0x0003e200080000ff */
[----:B------:R-:W-:Y:S01]  /*3a10*/  NOP ;  /* 0x0000000000007918 */ /* 0x000fe20000000000 */
.L_x_6:
[----:B------:R-:W-:Y:S01]  /*3a20*/  BAR.SYNC.DEFER_BLOCKING 0x0 ;  /* 0x0000000000007b1d */ /* 0x000fe20000010000 */
[----:B------:R-:W-:-:S04]  /*3a30*/  IADD3 R88, P6, PT, R88, UR29, RZ ;  /* 0x0000001d58587c10 */ /* 0x000fc8000ffde0ff */
[----:B------:R-:W-:Y:S01]  /*3a40*/  IADD3.X R89, PT, PT, R89, UR30, RZ, P6, !PT ;  /* 0x0000001e59597c10 */ /* 0x000fe2000b7fe4ff */
[----:B-1----:R-:W-:Y:S01]  /*3a50*/  UMOV UR4, URZ ;  /* 0x000000ff00047c82 */ /* 0x002fe20008000000 */
[----:B------:R-:W-:Y:S01]  /*3a60*/  @!PT LDS RZ, [RZ] ;  /* 0x00000000fffff984 */ /* 0x000fe20000000800 */
[----:B------:R-:W-:Y:S01]  /*3a70*/  @!PT LDS RZ, [RZ] ;  /* 0x00000000fffff984 */ /* 0x000fe20000000800 */
[----:B------:R-:W-:Y:S01]  /*3a80*/  @!PT LDS RZ, [RZ] ;  /* 0x00000000fffff984 */ /* 0x000fe20000000800 */
[----:B------:R-:W-:Y:S01]  /*3a90*/  LDGSTS.E [R131+0x4000], desc[UR22][R66.64], P5 ;  /* 0x0400000042837fae */ /* 0x000fe2000a9a1016 */
[----:B------:R-:W-:-:S03]  /*3aa0*/  ISETP.NE.U32.AND P5, PT, R108, RZ, PT ;  /* 0x000000ff6c00720c */ /* 0x000fc60003fa5070 */
[----:B------:R1:W-:Y:S01]  /*3ab0*/  LDGSTS.E [R131+0x4008], desc[UR22][R64.64], P4 ;  /* 0x0400800040837fae */ /* 0x0003e2000a1a1016 */
[----:B------:R-:W-:-:S03]  /*3ac0*/  ISETP.GE.AND P4, PT, R135, R148, PT ;  /* 0x000000948700720c */ /* 0x000fc60003f86270 */
[----:B------:R-:W-:Y:S01]  /*3ad0*/  LDGSTS.E [R129+0x4000], desc[UR22][R62.64], P3 ;  /* 0x040000003e817fae */ /* 0x000fe200099a1016 */
[-C--:B------:R-:W-:Y:S02]  /*3ae0*/  ISETP.GE.AND P3, PT, R133, R148.reuse, PT ;  /* 0x000000948500720c */ /* 0x080fe40003f66270 */
[----:B------:R-:W-:Y:S02]  /*3af0*/  SEL R106, RZ, 0x4, P4 ;  /* 0x00000004ff6a7807 */ /* 0x000fe40002000000 */
[----:B------:R-:W-:Y:S01]  /*3b00*/  ISETP.GE.AND P4, PT, R126, R148, PT ;  /* 0x000000947e00720c */ /* 0x000fe20003f86270 */
[----:B------:R2:W-:Y:S01]  /*3b10*/  LDGSTS.E [R129+0x4008], desc[UR22][R60.64], P5 ;  /* 0x040080003c817fae */ /* 0x0005e2000a9a1016 */
[----:B------:R-:W-:Y:S02]  /*3b20*/  SEL R106, R106, RZ, P2 ;  /* 0x000000ff6a6a7207 */ /* 0x000fe40001000000 */
[----:B-1----:R-:W-:Y:S02]  /*3b30*/  SEL R65, RZ, 0x4, P3 ;  /* 0x00000004ff417807 */ /* 0x002fe40001800000 */
[----:B------:R-:W-:-:S02]  /*3b40*/  SEL R67, RZ, 0x4, P4 ;  /* 0x00000004ff437807 */ /* 0x000fc40002000000 */
[-C--:B------:R-:W-:Y:S02]  /*3b50*/  ISETP.GE.AND P4, PT, R125, R148.reuse, PT ;  /* 0x000000947d00720c */ /* 0x080fe40003f86270 */
[----:B------:R-:W-:Y:S02]  /*3b60*/  SEL R66, R65, RZ, P2 ;  /* 0x000000ff41427207 */ /* 0x000fe40001000000 */
[----:B------:R-:W-:Y:S02]  /*3b70*/  IADD3 R64, P6, PT, R86, UR29, RZ ;  /* 0x0000001d56407c10 */ /* 0x000fe4000ffde0ff */
[----:B------:R-:W-:Y:S02]  /*3b80*/  ISETP.GE.AND P3, PT, R123, R148, PT ;  /* 0x000000947b00720c */ /* 0x000fe40003f66270 */
[----:B------:R-:W-:Y:S02]  /*3b90*/  ISETP.NE.U32.AND P5, PT, R106, RZ, PT ;  /* 0x000000ff6a00720c */ /* 0x000fe40003fa5070 */
[----:B------:R-:W-:-:S02]  /*3ba0*/  SEL R86, RZ, 0x4, P4 ;  /* 0x00000004ff567807 */ /* 0x000fc40002000000 */
[----:B------:R-:W-:Y:S02]  /*3bb0*/  ISETP.NE.U32.AND P4, PT, R66, RZ, PT ;  /* 0x000000ff4200720c */ /* 0x000fe40003f85070 */
[----:B------:R-:W-:Y:S02]  /*3bc0*/  SEL R66, RZ, 0x4, P3 ;  /* 0x00000004ff427807 */ /* 0x000fe40001800000 */
[----:B--2---:R-:W-:Y:S02]  /*3bd0*/  IADD3 R60, P3, PT, R84, UR29, RZ ;  /* 0x0000001d543c7c10 */ /* 0x004fe4000ff7e0ff */
[----:B------:R-:W-:Y:S02]  /*3be0*/  SEL R67, R67, RZ, P2 ;  /* 0x000000ff43437207 */ /* 0x000fe40001000000 */
[----:B------:R-:W-:Y:S01]  /*3bf0*/  IADD3.X R61, PT, PT, R85, UR30, RZ, P3, !PT ;  /* 0x0000001e553d7c10 */ /* 0x000fe20009ffe4ff */
[----:B------:R1:W-:Y:S01]  /*3c00*/  LDGSTS.E [R48+0x4000], desc[UR22][R58.64], P5 ;  /* 0x040000003a307fae */ /* 0x0003e2000a9a1016 */
[----:B------:R-:W-:-:S02]  /*3c10*/  ISETP.NE.U32.AND P3, PT, R67, RZ, PT ;  /* 0x000000ff4300720c */ /* 0x000fc40003f65070 */
[----:B------:R-:W-:Y:S01]  /*3c20*/  SEL R86, R86, RZ, P2 ;  /* 0x000000ff56567207 */ /* 0x000fe20001000000 */
[----:B------:R2:W-:Y:S01]  /*3c30*/  LDGSTS.E [R48+0x4008], desc[UR22][R56.64], P4 ;  /* 0x0400800038307fae */ /* 0x0005e2000a1a1016 */
[-C--:B------:R-:W-:Y:S02]  /*3c40*/  ISETP.GE.AND P5, PT, R47, R148.reuse, PT ;  /* 0x000000942f00720c */ /* 0x080fe40003fa6270 */
[----:B------:R-:W-:Y:S02]  /*3c50*/  ISETP.NE.U32.AND P4, PT, R86, RZ, PT ;  /* 0x000000ff5600720c */ /* 0x000fe40003f85070 */
[----:B------:R-:W-:Y:S02]  /*3c60*/  SEL R66, R66, RZ, P2 ;  /* 0x000000ff42427207 */ /* 0x000fe40001000000 */
[----:B------:R-:W-:Y:S02]  /*3c70*/  SEL R67, RZ, 0x4, P5 ;  /* 0x00000004ff437807 */ /* 0x000fe40002800000 */
[----:B------:R-:W-:Y:S01]  /*3c80*/  ISETP.NE.U32.AND P5, PT, R66, RZ, PT ;  /* 0x000000ff4200720c */ /* 0x000fe20003fa5070 */
[----:B------:R-:W-:Y:S01]  /*3c90*/  LDGSTS.E [R39+0x4000], desc[UR22][R54.64], P3 ;  /* 0x0400000036277fae */ /* 0x000fe200099a1016 */
[----:B------:R-:W-:-:S02]  /*3ca0*/  ISETP.GE.AND P3, PT, R46, R148, PT ;  /* 0x000000942e00720c */ /* 0x000fc40003f66270 */
[----:B-1----:R-:W-:Y:S02]  /*3cb0*/  SEL R58, R67, RZ, P2 ;  /* 0x000000ff433a7207 */ /* 0x002fe40001000000 */
[----:B------:R-:W-:Y:S01]  /*3cc0*/  SEL R59, RZ, 0x4, P3 ;  /* 0x00000004ff3b7807 */ /* 0x000fe20001800000 */
[----:B------:R1:W-:Y:S01]  /*3cd0*/  LDGSTS.E [R39+0x4008], desc[UR22][R50.64], P4 ;  /* 0x0400800032277fae */ /* 0x0003e2000a1a1016 */
[----:B------:R-:W-:Y:S02]  /*3ce0*/  ISETP.NE.U32.AND P3, PT, R58, RZ, PT ;  /* 0x000000ff3a00720c */ /* 0x000fe40003f65070 */
[----:B--2---:R-:W-:Y:S02]  /*3cf0*/  IADD3 R56, P4, PT, R78, UR29, RZ ;  /* 0x0000001d4e387c10 */ /* 0x004fe4000ff9e0ff */
[----:B------:R-:W-:Y:S01]  /*3d00*/  IADD3.X R65, PT, PT, R87, UR30, RZ, P6, !PT ;  /* 0x0000001e57417c10 */ /* 0x000fe2000b7fe4ff */
[----:B------:R-:W-:Y:S01]  /*3d10*/  LDGSTS.E [R33+0x4000], desc[UR22][R52.64], P5 ;  /* 0x0400000034217fae */ /* 0x000fe2000a9a1016 */
[----:B------:R-:W-:-:S02]  /*3d20*/  SEL R59, R59, RZ, P2 ;  /* 0x000000ff3b3b7207 */ /* 0x000fc40001000000 */
[----:B------:R-:W-:Y:S02]  /*3d30*/  IADD3.X R57, PT, PT, R79, UR30, RZ, P4, !PT ;  /* 0x0000001e4f397c10 */ /* 0x000fe4000a7fe4ff */
[----:B------:R-:W-:Y:S02]  /*3d40*/  IADD3 R62, P6, PT, R82, UR29, RZ ;  /* 0x0000001d523e7c10 */ /* 0x000fe4000ffde0ff */
[----:B------:R-:W-:Y:S01]  /*3d50*/  IADD3 R58, P4, PT, R74, UR29, RZ ;  /* 0x0000001d4a3a7c10 */ /* 0x000fe2000ff9e0ff */
[----:B------:R2:W-:Y:S01]  /*3d60*/  LDGSTS.E [R33+0x4008], desc[UR22][R116.64], P3 ;  /* 0x0400800074217fae */ /* 0x0005e200099a1016 */
[----:B------:R-:W-:Y:S02]  /*3d70*/  ISETP.NE.U32.AND P5, PT, R59, RZ, PT ;  /* 0x000000ff3b00720c */ /* 0x000fe40003fa5070 */
[----:B------:R-:W-:Y:S02]  /*3d80*/  IADD3.X R63, PT, PT, R83, UR30, RZ, P6, !PT ;  /* 0x0000001e533f7c10 */ /* 0x000fe4000b7fe4ff */
[----:B------:R-:W-:-:S02]  /*3d90*/  IADD3.X R59, PT, PT, R75, UR30, RZ, P4, !PT ;  /* 0x0000001e4b3b7c10 */ /* 0x000fc4000a7fe4ff */
[----:B------:R-:W-:Y:S02]  /*3da0*/  IADD3 R66, P6, PT, R80, UR29, RZ ;  /* 0x0000001d50427c10 */ /* 0x000fe4000ffde0ff */
[-C--:B------:R-:W-:Y:S02]  /*3db0*/  ISETP.GE.AND P4, PT, R44, R148.reuse, PT ;  /* 0x000000942c00720c */ /* 0x080fe40003f86270 */
[----:B------:R-:W-:Y:S02]  /*3dc0*/  ISETP.GE.AND P3, PT, R32, R148, PT ;  /* 0x000000942000720c */ /* 0x000fe40003f66270 */
[----:B------:R-:W-:Y:S01]  /*3dd0*/  IADD3.X R67, PT, PT, R81, UR30, RZ, P6, !PT ;  /* 0x0000001e51437c10 */ /* 0x000fe2000b7fe4ff */
[----:B------:R3:W-:Y:S01]  /*3de0*/  LDGSTS.E [R28+0x4000], desc[UR22][R118.64], P5 ;  /* 0x04000000761c7fae */ /* 0x0007e2000a9a1016 */
[----:B-1----:R-:W-:Y:S02]  /*3df0*/  SEL R39, RZ, 0x4, P4 ;  /* 0x00000004ff277807 */ /* 0x002fe40002000000 */
[----:B------:R-:W-:-:S02]  /*3e00*/  IADD3 R54, P6, PT, R76, UR29, RZ ;  /* 0x0000001d4c367c10 */ /* 0x000fc4000ffde0ff */
[----:B------:R-:W-:Y:S02]  /*3e10*/  SEL R48, RZ, 0x4, P3 ;  /* 0x00000004ff307807 */ /* 0x000fe40001800000 */
[----:B------:R-:W-:Y:S02]  /*3e20*/  SEL R39, R39, RZ, P2 ;  /* 0x000000ff27277207 */ /* 0x000fe40001000000 */
[----:B------:R-:W-:Y:S02]  /*3e30*/  IADD3.X R55, PT, PT, R77, UR30, RZ, P6, !PT ;  /* 0x0000001e4d377c10 */ /* 0x000fe4000b7fe4ff */
[----:B------:R-:W-:Y:S02]  /*3e40*/  IADD3 R72, P6, PT, R72, UR29, RZ ;  /* 0x0000001d48487c10 */ /* 0x000fe4000ffde0ff */
[----:B------:R-:W-:Y:S02]  /*3e50*/  ISETP.GE.AND P4, PT, R30, R148, PT ;  /* 0x000000941e00720c */ /* 0x000fe40003f86270 */
[----:B------:R-:W-:-:S02]  /*3e60*/  SEL R48, R48, RZ, P2 ;  /* 0x000000ff30307207 */ /* 0x000fc40001000000 */
[-C--:B------:R-:W-:Y:S02]  /*3e70*/  ISETP.GE.AND P5, PT, R31, R148.reuse, PT ;  /* 0x000000941f00720c */ /* 0x080fe40003fa6270 */
[----:B------:R-:W-:Y:S02]  /*3e80*/  ISETP.NE.U32.AND P3, PT, R39, RZ, PT ;  /* 0x000000ff2700720c */ /* 0x000fe40003f65070 */
[----:B------:R-:W-:Y:S02]  /*3e90*/  IADD3.X R73, PT, PT, R73, UR30, RZ, P6, !PT ;  /* 0x0000001e49497c10 */ /* 0x000fe4000b7fe4ff */
[----:B--2---:R-:W-:Y:S02]  /*3ea0*/  SEL R33, RZ, 0x4, P4 ;  /* 0x00000004ff217807 */ /* 0x004fe40002000000 */
[----:B------:R-:W-:Y:S02]  /*3eb0*/  ISETP.GE.AND P6, PT, R25, R148, PT ;  /* 0x000000941900720c */ /* 0x000fe40003fc6270 */
[----:B------:R-:W-:-:S02]  /*3ec0*/  ISETP.NE.U32.AND P4, PT, R48, RZ, PT ;  /* 0x000000ff3000720c */ /* 0x000fc40003f85070 */
[----:B------:R-:W-:Y:S02]  /*3ed0*/  SEL R39, RZ, 0x4, P5 ;  /* 0x00000004ff277807 */ /* 0x000fe40002800000 */
[----:B------:R-:W-:Y:S01]  /*3ee0*/  ISETP.GE.AND P5, PT, R145, R148, PT ;  /* 0x000000949100720c */ /* 0x000fe20003fa6270 */
[----:B------:R3:W-:Y:S01]  /*3ef0*/  LDGSTS.E [R28+0x4008], desc[UR22][R90.64], P3 ;  /* 0x040080005a1c7fae */ /* 0x0007e200099a1016 */
[----:B------:R-:W-:Y:S02]  /*3f00*/  SEL R52, RZ, 0x4, P6 ;  /* 0x00000004ff347807 */ /* 0x000fe40003000000 */
[----:B------:R-:W-:Y:S02]  /*3f10*/  SEL R39, R39, RZ, P2 ;  /* 0x000000ff27277207 */ /* 0x000fe40001000000 */
[----:B------:R-:W-:Y:S02]  /*3f20*/  SEL R48, RZ, 0x4, P5 ;  /* 0x00000004ff307807 */ /* 0x000fe40002800000 */
[----:B------:R-:W-:Y:S01]  /*3f30*/  SEL R33, R33, RZ, P2 ;  /* 0x000000ff21217207 */ /* 0x000fe20001000000 */
[----:B------:R3:W-:Y:S01]  /*3f40*/  LDGSTS.E [R26+0x4000], desc[UR22][R120.64], P4 ;  /* 0x04000000781a7fae */ /* 0x0007e2000a1a1016 */
[----:B------:R-:W-:-:S02]  /*3f50*/  SEL R52, R52, RZ, P2 ;  /* 0x000000ff34347207 */ /* 0x000fc40001000000 */
[----:B------:R-:W-:Y:S02]  /*3f60*/  ISETP.NE.U32.AND P5, PT, R39, RZ, PT ;  /* 0x000000ff2700720c */ /* 0x000fe40003fa5070 */
[----:B------:R-:W-:Y:S02]  /*3f70*/  SEL R48, R48, RZ, P2 ;  /* 0x000000ff30307207 */ /* 0x000fe40001000000 */
[----:B------:R-:W-:Y:S02]  /*3f80*/  ISETP.NE.U32.AND P3, PT, R33, RZ, PT ;  /* 0x000000ff2100720c */ /* 0x000fe40003f65070 */
[----:B------:R-:W-:Y:S02]  /*3f90*/  ISETP.NE.U32.AND P2, PT, R52, RZ, PT ;  /* 0x000000ff3400720c */ /* 0x000fe40003f45070 */
[----:B------:R-:W-:Y:S02]  /*3fa0*/  ISETP.NE.U32.AND P4, PT, R48, RZ, PT ;  /* 0x000000ff3000720c */ /* 0x000fe40003f85070 */
[----:B------:R-:W-:-:S03]  /*3fb0*/  IADD3 R50, P6, PT, R70, UR29, RZ ;  /* 0x0000001d46327c10 */ /* 0x000fc6000ffde0ff */
[----:B------:R3:W-:Y:S01]  /*3fc0*/  LDGSTS.E [R26+0x4008], desc[UR22][R96.64], P5 ;  /* 0x04008000601a7fae */ /* 0x0007e2000a9a1016 */
[----:B------:R-:W-:Y:S02]  /*3fd0*/  IADD3.X R51, PT, PT, R71, UR30, RZ, P6, !PT ;  /* 0x0000001e47337c10 */ /* 0x000fe4000b7fe4ff */
[----:B------:R-:W-:Y:S01]  /*3fe0*/  IADD3 R52, P6, PT, R68, UR29, RZ ;  /* 0x0000001d44347c10 */ /* 0x000fe2000ffde0ff */
[----:B------:R3:W-:Y:S01]  /*3ff0*/  LDGSTS.E [R21+0x4000], desc[UR22][R104.64], P3 ;  /* 0x0400000068157fae */ /* 0x0007e200099a1016 */
[----:B------:R-:W-:Y:S02]  /*4000*/  ISETP.GE.AND P3, PT, R141, 0x40, PT ;  /* 0x000000408d00780c */ /* 0x000fe40003f66270 */
[----:B------:R-:W-:Y:S01]  /*4010*/  IADD3.X R53, PT, PT, R69, UR30, RZ, P6, !PT ;  /* 0x0000001e45357c10 */ /* 0x000fe2000b7fe4ff */
[----:B------:R3:W-:Y:S01]  /*4020*/  LDGSTS.E [R21+0x4008], desc[UR22][R92.64], P2 ;  /* 0x040080005c157fae */ /* 0x0007e200091a1016 */
[----:B------:R-:W-:-:S03]  /*4030*/  ISETP.GE.AND P2, PT, R141, 0x20, PT ;  /* 0x000000208d00780c */ /* 0x000fc60003f46270 */
[----:B------:R-:W0:Y:S04]  /*4040*/  LDGDEPBAR ;  /* 0x00000000000079af */ /* 0x000e280000000000 */
[----:B------:R3:W-:Y:S04]  /*4050*/  LDGSTS.E [R20+0xa000], desc[UR22][R94.64], P4 ;  /* 0x0a0000005e147fae */ /* 0x0007e8000a1a1016 */
        /* <DEDUP_REMOVED lines=15> */
[----:B------:R-:W0:Y:S01]  /*4150*/  LDGDEPBAR ;  /* 0x00000000000079af */ /* 0x000e220000000000 */
[----:B------:R-:W-:Y:S05]  /*4160*/  @!P3 BRA `(.L_x_7) ;  /* 0x000000180060b947 */ /* 0x000fea0003800000 */
[----:B---3--:R-:W-:Y:S01]  /*4170*/  SHF.R.S32.HI R10, RZ, 0x1f, R142 ;  /* 0x0000001fff0a7819 */ /* 0x008fe2000001148e */
[----:B------:R-:W1:Y:S01]  /*4180*/  LDCU.128 UR12, c[0x0][0x380] ;  /* 0x00007000ff0c77ac */ /* 0x000e620008000c00 */
[----:B------:R-:W-:Y:S01]  /*4190*/  IADD3 R100, P5, PT, R142, R4, RZ ;  /* 0x000000048e647210 */ /* 0x000fe20007fbe0ff */
[----:B------:R-:W-:Y:S01]  /*41a0*/  VIADD R144, R144, 0xffffffa0 ;  /* 0xffffffa090907836 */ /* 0x000fe20000000000 */
[----:B------:R-:W-:Y:S01]  /*41b0*/  IADD3 R26, P6, PT, R142, R14, RZ ;  /* 0x0000000e8e1a7210 */ /* 0x000fe20007fde0ff */
[----:B------:R-:W-:Y:S01]  /*41c0*/  UIMAD UR25, UR20, 0xc, URZ ;  /* 0x0000000c141978a4 */ /* 0x000fe2000f8e02ff */
[----:B------:R-:W-:Y:S01]  /*41d0*/  LEA.HI.X.SX32 R103, R4, R10, 0x1, P5 ;  /* 0x0000000a04677211 */ /* 0x000fe200028f0eff */
[----:B------:R-:W-:Y:S01]  /*41e0*/  UIMAD UR4, UR19, 0xc, URZ ;  /* 0x0000000c130478a4 */ /* 0x000fe2000f8e02ff */
[C---:B------:R-:W-:Y:S01]  /*41f0*/  IADD3 R33, P3, PT, R142.reuse, R5, RZ ;  /* 0x000000058e217210 */ /* 0x040fe20007f7e0ff */
[----:B------:R-:W-:Y:S01]  /*4200*/  UMOV UR20, 0x2 ;  /* 0x0000000200147882 */ /* 0x000fe20000000000 */
[C---:B------:R-:W-:Y:S01]  /*4210*/  IADD3 R20, P5, PT, R142.reuse, R6, RZ ;  /* 0x000000068e147210 */ /* 0x040fe20007fbe0ff */
[----:B------:R-:W-:Y:S01]  /*4220*/  UMOV UR19, 0x1 ;  /* 0x0000000100137882 */ /* 0x000fe20000000000 */
[----:B------:R-:W-:Y:S01]  /*4230*/  IADD3 R94, P4, PT, R142, R15, RZ ;  /* 0x0000000f8e5e7210 */ /* 0x000fe20007f9e0ff */
[----:B------:R-:W-:Y:S01]  /*4240*/  UMOV UR5, URZ ;  /* 0x000000ff00057c82 */ /* 0x000fe20008000000 */
[-C--:B------:R-:W-:Y:S01]  /*4250*/  LEA.HI.X.SX32 R101, R14, R10.reuse, 0x1, P6 ;  /* 0x0000000a0e657211 */ /* 0x080fe200030f0eff */
[----:B------:R-:W-:Y:S01]  /*4260*/  UMOV UR6, URZ ;  /* 0x000000ff00067c82 */ /* 0x000fe20008000000 */
[-C--:B------:R-:W-:Y:S01]  /*4270*/  LEA.HI.X.SX32 R28, R5, R10.reuse, 0x1, P3 ;  /* 0x0000000a051c7211 */ /* 0x080fe200018f0eff */
[----:B------:R-:W-:Y:S01]  /*4280*/  UMOV UR7, URZ ;  /* 0x000000ff00077c82 */ /* 0x000fe20008000000 */
[----:B------:R-:W-:Y:S01]  /*4290*/  LEA.HI.X.SX32 R39, R6, R10, 0x1, P5 ;  /* 0x0000000a06277211 */ /* 0x000fe200028f0eff */
[----:B------:R-:W-:Y:S01]  /*42a0*/  IMAD R6, R30, UR24, RZ ;  /* 0x000000181e067c24 */ /* 0x000fe2000f8e02ff */
[C---:B------:R-:W-:Y:S01]  /*42b0*/  IADD3 R14, P6, PT, R142.reuse, R16, RZ ;  /* 0x000000108e0e7210 */ /* 0x040fe20007fde0ff */
[----:B-1----:R-:W-:Y:S01]  /*42c0*/  UIMAD.WIDE.U32 UR8, UR18, 0xc, UR14 ;  /* 0x0000000c120878a5 */ /* 0x002fe2000f8e000e */
[C---:B------:R-:W-:Y:S01]  /*42d0*/  IADD3 R48, P3, PT, R142.reuse, R7, RZ ;  /* 0x000000078e307210 */ /* 0x040fe20007f7e0ff */
[----:B------:R-:W-:Y:S01]  /*42e0*/  UIMAD.WIDE.U32 UR12, UR17, 0xc, UR12 ;  /* 0x0000000c110c78a5 */ /* 0x000fe2000f8e000c */
[----:B------:R-:W-:Y:S01]  /*42f0*/  IADD3 R53, P5, PT, R142, R8, RZ ;  /* 0x000000088e357210 */ /* 0x000fe20007fbe0ff */
[----:B------:R-:W-:Y:S01]  /*4300*/  UMOV UR18, UR16 ;  /* 0x0000001000127c82 */ /* 0x000fe20008000000 */
[-C--:B------:R-:W-:Y:S01]  /*4310*/  LEA.HI.X.SX32 R97, R15, R10.reuse, 0x1, P4 ;  /* 0x0000000a0f617211 */ /* 0x080fe200020f0eff */
[----:B------:R-:W-:Y:S01]  /*4320*/  UIADD3 UR25, UPT, UPT, UR9, UR25, URZ ;  /* 0x0000001909197290 */ /* 0x000fe2000fffe0ff */
[-C--:B------:R-:W-:Y:S01]  /*4330*/  LEA.HI.X.SX32 R21, R16, R10.reuse, 0x1, P6 ;  /* 0x0000000a10157211 */ /* 0x080fe200030f0eff */
[----:B------:R-:W-:Y:S01]  /*4340*/  UIADD3 UR13, UPT, UPT, UR13, UR4, URZ ;  /* 0x000000040d0d7290 */ /* 0x000fe2000fffe0ff */
[-C--:B------:R-:W-:Y:S01]  /*4350*/  LEA.HI.X.SX32 R15, R7, R10.reuse, 0x1, P3 ;  /* 0x0000000a070f7211 */ /* 0x080fe200018f0eff */
[----:B------:R-:W-:Y:S01]  /*4360*/  UMOV UR21, UR12 ;  /* 0x0000000c00157c82 */ /* 0x000fe20008000000 */
[----:B------:R-:W-:Y:S01]  /*4370*/  LEA.HI.X.SX32 R52, R8, R10, 0x1, P5 ;  /* 0x0000000a08347211 */ /* 0x000fe200028f0eff */
[----:B------:R-:W-:Y:S01]  /*4380*/  IMAD R8, R31, UR24, RZ ;  /* 0x000000181f087c24 */ /* 0x000fe2000f8e02ff */
[----:B------:R-:W-:-:S02]  /*4390*/  IADD3 R51, P4, PT, R142, R17, RZ ;  /* 0x000000118e337210 */ /* 0x000fc40007f9e0ff */
[C---:B------:R-:W-:Y:S02]  /*43a0*/  IADD3 R55, P6, PT, R142.reuse, R18, RZ ;  /* 0x000000128e377210 */ /* 0x040fe40007fde0ff */
[C---:B------:R-:W-:Y:S02]  /*43b0*/  IADD3 R57, P3, PT, R142.reuse, R9, RZ ;  /* 0x000000098e397210 */ /* 0x040fe40007f7e0ff */
[----:B------:R-:W-:Y:S02]  /*43c0*/  IADD3 R61, P5, PT, R142, R11, RZ ;  /* 0x0000000b8e3d7210 */ /* 0x000fe40007fbe0ff */
[-C--:B------:R-:W-:Y:S02]  /*43d0*/  LEA.HI.X.SX32 R50, R17, R10.reuse, 0x1, P4 ;  /* 0x0000000a11327211 */ /* 0x080fe400020f0eff */
[-C--:B------:R-:W-:Y:S02]  /*43e0*/  LEA.HI.X.SX32 R54, R18, R10.reuse, 0x1, P6 ;  /* 0x0000000a12367211 */ /* 0x080fe400030f0eff */
[----:B------:R-:W-:-:S02]  /*43f0*/  LEA.HI.X.SX32 R56, R9, R10, 0x1, P3 ;  /* 0x0000000a09387211 */ /* 0x000fc400018f0eff */
[----:B------:R-:W-:Y:S02]  /*4400*/  LEA.HI.X.SX32 R60, R11, R10, 0x1, P5 ;  /* 0x0000000a0b3c7211 */ /* 0x000fe400028f0eff */
[C---:B------:R-:W-:Y:S02]  /*4410*/  IADD3 R59, P4, PT, R142.reuse, R19, RZ ;  /* 0x000000138e3b7210 */ /* 0x040fe40007f9e0ff */
[C---:B------:R-:W-:Y:S02]  /*4420*/  IADD3 R63, P6, PT, R142.reuse, R23, RZ ;  /* 0x000000178e3f7210 */ /* 0x040fe40007fde0ff */
[----:B------:R-:W-:Y:S02]  /*4430*/  IADD3 R65, P3, PT, R142, R13, RZ ;  /* 0x0000000d8e417210 */ /* 0x000fe40007f7e0ff */
[----:B------:R-:W-:Y:S02]  /*4440*/  SHF.R.S32.HI R5, RZ, 0x1f, R143 ;  /* 0x0000001fff057819 */ /* 0x000fe4000001148f */
[----:B------:R-:W-:-:S02]  /*4450*/  IADD3 R69, P5, PT, R143, R35, RZ ;  /* 0x000000238f457210 */ /* 0x000fc40007fbe0ff */
[-C--:B------:R-:W-:Y:S02]  /*4460*/  LEA.HI.X.SX32 R58, R19, R10.reuse, 0x1, P4 ;  /* 0x0000000a133a7211 */ /* 0x080fe400020f0eff */
[-C--:B------:R-:W-:Y:S01]  /*4470*/  LEA.HI.X.SX32 R62, R23, R10.reuse, 0x1, P6 ;  /* 0x0000000a173e7211 */ /* 0x080fe200030f0eff */
[----:B------:R-:W-:Y:S01]  /*4480*/  IMAD.SHL.U32 R23, R100, 0x4, RZ ;  /* 0x0000000464177824 */ /* 0x000fe200078e00ff */
[----:B------:R-:W-:Y:S02]  /*4490*/  LEA.HI.X.SX32 R64, R13, R10, 0x1, P3 ;  /* 0x0000000a0d407211 */ /* 0x000fe400018f0eff */
[----:B------:R-:W-:Y:S02]  /*44a0*/  LEA.HI.X.SX32 R68, R35, R5, 0x1, P5 ;  /* 0x0000000523447211 */ /* 0x000fe400028f0eff */
[----:B------:R-:W-:Y:S02]  /*44b0*/  IADD3 R67, P4, PT, R142, R24, RZ ;  /* 0x000000188e437210 */ /* 0x000fe40007f9e0ff */
[----:B------:R-:W-:-:S02]  /*44c0*/  SHF.R.S32.HI R4, RZ, 0x1f, R141 ;  /* 0x0000001fff047819 */ /* 0x000fc4000001148d */
[C---:B------:R-:W-:Y:S02]  /*44d0*/  IADD3 R71, P6, PT, R143.reuse, R38, RZ ;  /* 0x000000268f477210 */ /* 0x040fe40007fde0ff */
[C---:B------:R-:W-:Y:S02]  /*44e0*/  IADD3 R73, P3, PT, R143.reuse, R40, RZ ;  /* 0x000000288f497210 */ /* 0x040fe40007f7e0ff */
[----:B------:R-:W-:Y:S02]  /*44f0*/  IADD3 R77, P5, PT, R143, R43, RZ ;  /* 0x0000002b8f4d7210 */ /* 0x000fe40007fbe0ff */
[----:B------:R-:W-:Y:S01]  /*4500*/  LEA.HI.X.SX32 R66, R24, R10, 0x1, P4 ;  /* 0x0000000a18427211 */ /* 0x000fe200020f0eff */
[----:B------:R-:W-:Y:S01]  /*4510*/  IMAD R10, R32, UR24, RZ ;  /* 0x00000018200a7c24 */ /* 0x000fe2000f8e02ff */
[----:B------:R-:W-:Y:S01]  /*4520*/  LEA.HI R141, R4, R141, RZ, 0x5 ;  /* 0x0000008d048d7211 */ /* 0x000fe200078f28ff */
[----:B------:R-:W-:Y:S01]  /*4530*/  IMAD R4, R25, UR24, RZ ;  /* 0x0000001819047c24 */ /* 0x000fe2000f8e02ff */
[-C--:B------:R-:W-:Y:S01]  /*4540*/  LEA.HI.X.SX32 R70, R38, R5.reuse, 0x1, P6 ;  /* 0x0000000526467211 */ /* 0x080fe200030f0eff */
[----:B------:R-:W-:Y:S01]  /*4550*/  IMAD.SHL.U32 R38, R94, 0x4, RZ ;  /* 0x000000045e267824 */ /* 0x000fe200078e00ff */
[-C--:B------:R-:W-:Y:S01]  /*4560*/  LEA.HI.X.SX32 R72, R40, R5.reuse, 0x1, P3 ;  /* 0x0000000528487211 */ /* 0x080fe200018f0eff */
[----:B------:R-:W-:Y:S01]  /*4570*/  IMAD.SHL.U32 R40, R20, 0x4, RZ ;  /* 0x0000000414287824 */ /* 0x000fe200078e00ff */
[----:B------:R-:W-:Y:S01]  /*4580*/  LEA.HI.X.SX32 R76, R43, R5, 0x1, P5 ;  /* 0x000000052b4c7211 */ /* 0x000fe200028f0eff */
[----:B------:R-:W-:Y:S01]  /*4590*/  IMAD.SHL.U32 R43, R14, 0x4, RZ ;  /* 0x000000040e2b7824 */ /* 0x000fe200078e00ff */
[C---:B------:R-:W-:Y:S01]  /*45a0*/  IADD3 R75, P4, PT, R143.reuse, R42, RZ ;  /* 0x0000002a8f4b7210 */ /* 0x040fe20007f9e0ff */
[----:B------:R-:W-:Y:S01]  /*45b0*/  UMOV UR24, UR8 ;  /* 0x0000000800187c82 */ /* 0x000fe20008000000 */
[----:B------:R-:W-:-:S02]  /*45c0*/  IADD3 R79, P6, PT, R143, R45, RZ ;  /* 0x0000002d8f4f7210 */ /* 0x000fc40007fde0ff */
[C---:B------:R-:W-:Y:S02]  /*45d0*/  IADD3 R81, P3, PT, R143.reuse, R122, RZ ;  /* 0x0000007a8f517210 */ /* 0x040fe40007f7e0ff */
[----:B------:R-:W-:Y:S02]  /*45e0*/  IADD3 R85, P5, PT, R143, R127, RZ ;  /* 0x0000007f8f557210 */ /* 0x000fe40007fbe0ff */
[-C--:B------:R-:W-:Y:S02]  /*45f0*/  LEA.HI.X.SX32 R74, R42, R5.reuse, 0x1, P4 ;  /* 0x000000052a4a7211 */ /* 0x080fe400020f0eff */
[-C--:B------:R-:W-:Y:S02]  /*4600*/  LEA.HI.X.SX32 R78, R45, R5.reuse, 0x1, P6 ;  /* 0x000000052d4e7211 */ /* 0x080fe400030f0eff */
[-C--:B------:R-:W-:Y:S02]  /*4610*/  LEA.HI.X.SX32 R80, R122, R5.reuse, 0x1, P3 ;  /* 0x000000057a507211 */ /* 0x080fe400018f0eff */
[----:B------:R-:W-:-:S02]  /*4620*/  LEA.HI.X.SX32 R84, R127, R5, 0x1, P5 ;  /* 0x000000057f547211 */ /* 0x000fc400028f0eff */
[C---:B------:R-:W-:Y:S02]  /*4630*/  IADD3 R83, P4, PT, R143.reuse, R124, RZ ;  /* 0x0000007c8f537210 */ /* 0x040fe40007f9e0ff */
[C---:B------:R-:W-:Y:S02]  /*4640*/  IADD3 R87, P6, PT, R143.reuse, R134, RZ ;  /* 0x000000868f577210 */ /* 0x040fe40007fde0ff */
[C---:B------:R-:W-:Y:S02]  /*4650*/  IADD3 R89, P3, PT, R143.reuse, R136, RZ ;  /* 0x000000888f597210 */ /* 0x040fe40007f7e0ff */
[----:B------:R-:W-:Y:S02]  /*4660*/  IADD3 R93, P5, PT, R143, R4, RZ ;  /* 0x000000048f5d7210 */ /* 0x000fe40007fbe0ff */
[-C--:B------:R-:W-:Y:S02]  /*4670*/  LEA.HI.X.SX32 R82, R124, R5.reuse, 0x1, P4 ;  /* 0x000000057c527211 */ /* 0x080fe400020f0eff */
[----:B------:R-:W-:-:S02]  /*4680*/  LEA.HI.X.SX32 R86, R134, R5, 0x1, P6 ;  /* 0x0000000586567211 */ /* 0x000fc400030f0eff */
[-C--:B------:R-:W-:Y:S02]  /*4690*/  LEA.HI.X.SX32 R88, R136, R5.reuse, 0x1, P3 ;  /* 0x0000000588587211 */ /* 0x080fe400018f0eff */
[----:B------:R-:W-:Y:S01]  /*46a0*/  LEA.HI.X.SX32 R92, R4, R5, 0x1, P5 ;  /* 0x00000005045c7211 */ /* 0x000fe200028f0eff */
[----:B------:R-:W-:Y:S01]  /*46b0*/  IMAD.MOV.U32 R4, RZ, RZ, RZ ;  /* 0x000000ffff047224 */ /* 0x000fe200078e00ff */
[C---:B------:R-:W-:Y:S02]  /*46c0*/  IADD3 R91, P4, PT, R143.reuse, R137, RZ ;  /* 0x000000898f5b7210 */ /* 0x040fe40007f9e0ff */
[C---:B------:R-:W-:Y:S02]  /*46d0*/  IADD3 R96, P3, PT, R143.reuse, R6, RZ ;  /* 0x000000068f607210 */ /* 0x040fe40007f7e0ff */
[C---:B------:R-:W-:Y:S02]  /*46e0*/  IADD3 R98, P5, PT, R143.reuse, R8, RZ ;  /* 0x000000088f627210 */ /* 0x040fe40007fbe0ff */
[----:B------:R-:W-:-:S02]  /*46f0*/  IADD3 R99, P6, PT, R143, R10, RZ ;  /* 0x0000000a8f637210 */ /* 0x000fc40007fde0ff */
[----:B------:R-:W-:Y:S02]  /*4700*/  SHF.R.S32.HI R141, RZ, 0x5, R141 ;  /* 0x00000005ff8d7819 */ /* 0x000fe4000001148d */
[C---:B------:R-:W-:Y:S01]  /*4710*/  SHF.L.U64.HI R24, R26.reuse, 0x2, R101 ;  /* 0x000000021a187819 */ /* 0x040fe20000010265 */
[----:B------:R-:W-:Y:S01]  /*4720*/  IMAD.SHL.U32 R26, R26, 0x4, RZ ;  /* 0x000000041a1a7824 */ /* 0x000fe200078e00ff */
[-C--:B------:R-:W-:Y:S02]  /*4730*/  LEA.HI.X.SX32 R90, R137, R5.reuse, 0x1, P4 ;  /* 0x00000005895a7211 */ /* 0x080fe400020f0eff */
[-C--:B------:R-:W-:Y:S02]  /*4740*/  LEA.HI.X.SX32 R7, R6, R5.reuse, 0x1, P3 ;  /* 0x0000000506077211 */ /* 0x080fe400018f0eff */
[-C--:B------:R-:W-:Y:S02]  /*4750*/  LEA.HI.X.SX32 R95, R8, R5.reuse, 0x1, P5 ;  /* 0x00000005085f7211 */ /* 0x080fe400028f0eff */
[----:B------:R-:W-:-:S02]  /*4760*/  LEA.HI.X.SX32 R10, R10, R5, 0x1, P6 ;  /* 0x000000050a0a7211 */ /* 0x000fc400030f0eff */
[C---:B------:R-:W-:Y:S02]  /*4770*/  VIMNMX R101, PT, PT, R141.reuse, 0x2, !PT ;  /* 0x000000028d657848 */ /* 0x040fe40007fe0100 */
[----:B------:R-:W-:Y:S02]  /*4780*/  SHF.L.U64.HI R35, R94, 0x2, R97 ;  /* 0x000000025e237819 */ /* 0x000fe40000010261 */
[----:B------:R-:W-:Y:S01]  /*4790*/  SHF.L.U64.HI R13, R100, 0x2, R103 ;  /* 0x00000002640d7819 */ /* 0x000fe20000010267 */
[----:B------:R-:W-:Y:S01]  /*47a0*/  VIADD R100, R141, 0xfffffffd ;  /* 0xfffffffd8d647836 */ /* 0x000fe20000000000 */
[C---:B------:R-:W-:Y:S01]  /*47b0*/  SHF.L.U64.HI R28, R33.reuse, 0x2, R28 ;  /* 0x00000002211c7819 */ /* 0x040fe2000001021c */
[----:B------:R-:W-:Y:S01]  /*47c0*/  IMAD.SHL.U32 R33, R33, 0x4, RZ ;  /* 0x0000000421217824 */ /* 0x000fe200078e00ff */
        /* <DEDUP_REMOVED lines=52> */
[----:B------:R-:W-:Y:S01]  /*4b10*/  SHF.L.U64.HI R39, R20, 0x2, R39 ;  /* 0x0000000214277819 */ /* 0x000fe20000010227 */
[----:B------:R-:W-:Y:S01]  /*4b20*/  VIADD R101, R101, 0xffffffff ;  /* 0xffffffff65657836 */ /* 0x000fe20000000000 */
[----:B------:R-:W-:-:S07]  /*4b30*/  SHF.L.U64.HI R42, R14, 0x2, R21 ;  /* 0x000000020e2a7819 */ /* 0x000fce0000010215 */
.L_x_10:
[----:B------:R-:W-:Y:S01]  /*4b40*/  UIADD3 UR5, UPT, UPT, UR5, 0x1, URZ ;  /* 0x0000000105057890 */ /* 0x000fe2000fffe0ff */
[----:B------:R-:W-:-:S04]  /*4b50*/  DEPBAR.LE SB0, 0x2 ;  /* 0x000080800000791a */ /* 0x000fc80000000000 */
[----:B------:R-:W-:Y:S01]  /*4b60*/  ULEA UR12, UR19, UR10, 0x3 ;  /* 0x0000000a130c7291 */ /* 0x000fe2000f8e18ff */
[----:B------:R-:W-:Y:S01]  /*4b70*/  IMAD.U32 R4, R4, -0x80000000, RZ ;  /* 0x8000000004047824 */ /* 0x000fe200078e00ff */
[----:B------:R-:W-:Y:S02]  /*4b80*/  UISETP.GT.AND UP1, UPT, UR5, 0x2, UPT ;  /* 0x000000020500788c */ /* 0x000fe4000bf24270 */
[----:B------:R-:W-:Y:S02]  /*4b90*/  UIADD3 UR12, UPT, UPT, UR12, 0xc000, URZ ;  /* 0x0000c0000c0c7890 */ /* 0x000fe4000fffe0ff */
[----:B------:R-:W-:Y:S01]  /*4ba0*/  USEL UR5, UR5, URZ, !UP1 ;  /* 0x000000ff05057287 */ /* 0x000fe2000c800000 */
[----:B------:R-:W-:Y:S06]  /*4bb0*/  BAR.SYNC.DEFER_BLOCKING 0x0 ;  /* 0x0000000000007b1d */ /* 0x000fec0000010000 */
[----:B------:R-:W-:Y:S05]  /*4bc0*/  @P1 BRA `(.L_x_8) ;  /* 0x00000000009c1947 */ /* 0x000fea0003800000 */
[----:B------:R-:W-:Y:S01]  /*4bd0*/  ULEA UR4, UR5, UR10, 0xd ;  /* 0x0000000a05047291 */ /* 0x000fe2000f8e68ff */
[----:B------:R-:W-:Y:S01]  /*4be0*/  UMOV UR8, URZ ;  /* 0x000000ff00087c82 */ /* 0x000fe20008000000 */
[----:B------:R-:W-:Y:S02]  /*4bf0*/  UMOV UR9, URZ ;  /* 0x000000ff00097c82 */ /* 0x000fe40008000000 */
[----:B------:R-:W-:Y:S02]  /*4c00*/  USHF.R.U32.HI UR14, URZ, 0x4, UR4 ;  /* 0x00000004ff0e7899 */ /* 0x000fe40008011604 */
[----:B------:R-:W-:Y:S02]  /*4c10*/  UIADD3 UR4, UPT, UPT, UR4, 0x6000, URZ ;  /* 0x0000600004047890 */ /* 0x000fe4000fffe0ff */
[----:B------:R-:W-:Y:S02]  /*4c20*/  USGXT.U32 UR14, UR14, 0xe ;  /* 0x0000000e0e0e789a */ /* 0x000fe40008000000 */
[----:B------:R-:W-:-:S02]  /*4c30*/  USHF.R.U32.HI UR4, URZ, 0x4, UR4 ;  /* 0x00000004ff047899 */ /* 0x000fc40008011604 */
[----:B------:R-:W-:Y:S02]  /*4c40*/  UIADD3 UR32, UP1, UPT, UR14, 0x2, URZ ;  /* 0x000000020e207890 */ /* 0x000fe4000ff3e0ff */
[----:B------:R-:W-:Y:S02]  /*4c50*/  USGXT.U32 UR16, UR4, 0xe ;  /* 0x0000000e0410789a */ /* 0x000fe40008000000 */
[----:B------:R-:W-:Y:S01]  /*4c60*/  UIADD3 UR38, UP2, UPT, UR32, 0x4, URZ ;  /* 0x0000000420267890 */ /* 0x000fe2000ff5e0ff */
[----:B------:R-:W-:Y:S01]  /*4c70*/  UMOV UR4, URZ ;  /* 0x000000ff00047c82 */ /* 0x000fe20008000000 */
[----:B------:R-:W-:Y:S01]  /*4c80*/  UMOV UR42, 0x0 ;  /* 0x00000000002a7882 */ /* 0x000fe20000000000 */
[----:B------:R-:W-:Y:S02]  /*4c90*/  UIADD3.X UR33, UPT, UPT, UR4, 0x40004040, URZ, UP1, !UPT ;  /* 0x4000404004217890 */ /* 0x000fe40008ffe4ff */
[----:B------:R-:W-:Y:S02]  /*4ca0*/  UIADD3 UR34, UP1, UPT, UR16, 0x2, URZ ;  /* 0x0000000210227890 */ /* 0x000fe4000ff3e0ff */
[----:B------:R-:W-:-:S02]  /*4cb0*/  UIADD3.X UR39, UPT, UPT, UR33, URZ, URZ, UP2, !UPT ;  /* 0x000000ff21277290 */ /* 0x000fc400097fe4ff */
[----:B------:R-:W-:Y:S02]  /*4cc0*/  UIADD3.X UR35, UPT, UPT, UR8, 0x40004040, URZ, UP1, !UPT ;  /* 0x4000404008237890 */ /* 0x000fe40008ffe4ff */
[----:B------:R-:W-:Y:S01]  /*4cd0*/  UIADD3 UR36, UP1, UPT, UR32, 0x2, URZ ;  /* 0x0000000220247890 */ /* 0x000fe2000ff3e0ff */
[----:B------:R-:W-:Y:S01]  /*4ce0*/  UMOV UR8, UR12 ;  /* 0x0000000c00087c82 */ /* 0x000fe20008000000 */
[----:B------:R-:W-:Y:S01]  /*4cf0*/  UIADD3 UR40, UP2, UPT, UR34, 0x4, URZ ;  /* 0x0000000422287890 */ /* 0x000fe2000ff5e0ff */
[----:B------:R-:W-:Y:S01]  /*4d00*/  UMOV UR4, UR8 ;  /* 0x0000000800047c82 */ /* 0x000fe20008000000 */
[----:B------:R-:W-:Y:S02]  /*4d10*/  UIADD3.X UR37, UPT, UPT, UR33, URZ, URZ, UP1, !UPT ;  /* 0x000000ff21257290 */ /* 0x000fe40008ffe4ff */
[----:B------:R-:W-:Y:S02]  /*4d20*/  UIADD3 UR8, UP1, UPT, UR34, 0x2, URZ ;  /* 0x0000000222087890 */ /* 0x000fe4000ff3e0ff */
[----:B------:R-:W-:-:S02]  /*4d30*/  UIADD3.X UR41, UPT, UPT, UR35, URZ, URZ, UP2, !UPT ;  /* 0x000000ff23297290 */ /* 0x000fc400097fe4ff */
[----:B------:R-:W-:Y:S01]  /*4d40*/  UIADD3.X UR9, UPT, UPT, UR35, URZ, URZ, UP1, !UPT ;  /* 0x000000ff23097290 */ /* 0x000fe20008ffe4ff */
[----:B------:R-:W-:Y:S01]  /*4d50*/  UMOV UR43, 0x4100910 ;  /* 0x04100910002b7882 */ /* 0x000fe20000000000 */
[----:B------:R-:W-:Y:S01]  /*4d60*/  UMOV UR15, 0x40004040 ;  /* 0x40004040000f7882 */ /* 0x000fe20000000000 */
[----:B------:R-:W-:Y:S01]  /*4d70*/  UMOV UR17, 0x40004040 ;  /* 0x4000404000117882 */ /* 0x000fe20000000000 */
[----:B------:R-:W-:Y:S01]  /*4d80*/  UMOV UR44, 0x0 ;  /* 0x00000000002c7882 */ /* 0x000fe20000000000 */
[----:B------:R-:W-:Y:S01]  /*4d90*/  UMOV UR45, 0x4100910 ;  /* 0x04100910002d7882 */ /* 0x000fe20000000000 */
[----:B------:R-:W-:Y:S01]  /*4da0*/  UMOV UR46, 0x0 ;  /* 0x00000000002e7882 */ /* 0x000fe20000000000 */
[----:B------:R-:W-:Y:S01]  /*4db0*/  UMOV UR47, 0x4100910 ;  /* 0x04100910002f7882 */ /* 0x000fe20000000000 */
[----:B------:R1:W-:Y:S01]  /*4dc0*/  UTCHMMA gdesc[UR14], gdesc[UR16], tmem[UR26], tmem[UR42], idesc[UR43], UPT ;  /* 0x00ff2a100e0075ea */ /* 0x0003e2000b80001a */
[----:B------:R-:W-:Y:S01]  /*4dd0*/  UMOV UR48, 0x0 ;  /* 0x0000000000307882 */ /* 0x000fe20000000000 */
[----:B------:R-:W-:Y:S01]  /*4de0*/  UMOV UR49, 0x4100910 ;  /* 0x0410091000317882 */ /* 0x000fe20000000000 */
[----:B------:R1:W-:Y:S01]  /*4df0*/  UTCHMMA gdesc[UR32], gdesc[UR34], tmem[UR26], tmem[UR44], idesc[UR45], UPT ;  /* 0x00ff2c22200075ea */ /* 0x0003e2000b80001a */
[----:B------:R1:W-:Y:S01]  /*4e00*/  UTCHMMA gdesc[UR36], gdesc[UR8], tmem[UR26], tmem[UR46], idesc[UR47], UPT ;  /* 0x00ff2e08240075ea */ /* 0x0003e2000b80001a */
[----:B------:R1:W-:Y:S01]  /*4e10*/  UTCHMMA gdesc[UR38], gdesc[UR40], tmem[UR26], tmem[UR48], idesc[UR49], UPT ;  /* 0x00ff3028260075ea */ /* 0x0003e2000b80001a */
[----:B------:R1:W-:Y:S01]  /*4e20*/  UTCBAR [UR4], URZ ;  /* 0x000000ff040073e9 */ /* 0x0003e200080000ff */
[----:B------:R-:W-:Y:S01]  /*4e30*/  NOP ;  /* 0x0000000000007918 */ /* 0x000fe20000000000 */
.L_x_8:
[----:B------:R-:W2:Y:S01]  /*4e40*/  SYNCS.PHASECHK.TRANS64.TRYWAIT P4, [UR18], R4 ;  /* 0x00000004ff0075a7 */ /* 0x000ea20008081112 */
[----:B------:R-:W-:Y:S01]  /*4e50*/  ISETP.LE.AND P3, PT, R100, UR7, PT ;  /* 0x0000000764007c0c */ /* 0x000fe2000bf63270 */
[----:B-1----:R-:W-:Y:S01]  /*4e60*/  UMOV UR4, UR6 ;  /* 0x0000000600047c82 */ /* 0x002fe20008000000 */
[----:B--2---:R-:W-:Y:S11]  /*4e70*/  @!P4 BRA `(.L_x_9) ;  /* 0x000000200018c947 */ /* 0x004ff60003800000 */
.L_x_16:
[----:B------:R-:W-:Y:S01]  /*4e80*/  BAR.SYNC.DEFER_BLOCKING 0x0 ;  /* 0x0000000000007b1d */ /* 0x000fe20000010000 */
[-C--:B------:R-:W-:Y:S01]  /*4e90*/  ISETP.GE.AND P4, PT, R37, R144.reuse, PT ;  /* 0x000000902500720c */ /* 0x080fe20003f86270 */
[----:B------:R-:W-:Y:S01]  /*4ea0*/  UIADD3 UR20, UPT, UPT, UR20, 0x1, URZ ;  /* 0x0000000114147890 */ /* 0x000fe2000fffe0ff */
[-C--:B------:R-:W-:Y:S01]  /*4eb0*/  ISETP.GE.AND P6, PT, R139, R144.reuse, PT ;  /* 0x000000908b00720c */ /* 0x080fe20003fc6270 */
[----:B------:R-:W-:Y:S01]  /*4ec0*/  UIADD3 UR7, UPT, UPT, UR7, 0x1, URZ ;  /* 0x0000000107077890 */ /* 0x000fe2000fffe0ff */
[----:B------:R-:W-:Y:S01]  /*4ed0*/  SEL R4, RZ, 0x4, P4 ;  /* 0x00000004ff047807 */ /* 0x000fe20002000000 */
[----:B------:R-:W-:Y:S01]  /*4ee0*/  UISETP.GT.AND UP1, UPT, UR20, 0x2, UPT ;  /* 0x000000021400788c */ /* 0x000fe2000bf24270 */
[-C--:B------:R-:W-:Y:S01]  /*4ef0*/  ISETP.GE.AND P4, PT, R140, R144.reuse, PT ;  /* 0x000000908c00720c */ /* 0x080fe20003f86270 */
[----:B------:R-:W-:Y:S01]  /*4f00*/  UIADD3 UR19, UPT, UPT, UR19, 0x1, URZ ;  /* 0x0000000113137890 */ /* 0x000fe2000fffe0ff */
[----:B------:R-:W-:Y:S01]  /*4f10*/  SEL R4, R4, RZ, !P3 ;  /* 0x000000ff04047207 */ /* 0x000fe20005800000 */
[----:B------:R-:W-:Y:S01]  /*4f20*/  USEL UR20, UR20, URZ, !UP1 ;  /* 0x000000ff14147287 */ /* 0x000fe2000c800000 */
[----:B------:R-:W-:Y:S01]  /*4f30*/  SEL R5, RZ, 0x4, P4 ;  /* 0x00000004ff057807 */ /* 0x000fe20002000000 */
[----:B------:R-:W-:Y:S01]  /*4f40*/  UISETP.GT.AND UP1, UPT, UR19, 0x1, UPT ;  /* 0x000000011300788c */ /* 0x000fe2000bf24270 */
[----:B------:R-:W-:Y:S01]  /*4f50*/  ISETP.NE.U32.AND P5, PT, R4, RZ, PT ;  /* 0x000000ff0400720c */ /* 0x000fe20003fa5070 */
[----:B------:R-:W-:Y:S01]  /*4f60*/  ULEA UR6, UR20, UR10, 0xd ;  /* 0x0000000a14067291 */ /* 0x000fe2000f8e68ff */
[----:B------:R-:W-:Y:S01]  /*4f70*/  IADD3 R4, P4, PT, R91, UR21, RZ ;  /* 0x000000155b047c10 */ /* 0x000fe2000ff9e0ff */
[----:B------:R-:W-:Y:S01]  /*4f80*/  USEL UR19, UR19, URZ, !UP1 ;  /* 0x000000ff13137287 */ /* 0x000fe2000c800000 */
[----:B------:R-:W-:Y:S01]  /*4f90*/  SEL R6, R5, RZ, !P3 ;  /* 0x000000ff05067207 */ /* 0x000fe20005800000 */
[----:B------:R-:W-:Y:S01]  /*4fa0*/  UMOV UR18, UR12 ;  /* 0x0000000c00127c82 */ /* 0x000fe20008000000 */
[----:B------:R-:W-:Y:S01]  /*4fb0*/  IADD3.X R5, PT, PT, R90, UR13, RZ, P4, !PT ;  /* 0x0000000d5a057c10 */ /* 0x000fe2000a7fe4ff */
[----:B------:R-:W-:Y:S01]  /*4fc0*/  VIADD R11, R130, UR6 ;  /* 0x00000006820b7c36 */ /* 0x000fe20008000000 */
[----:B------:R-:W-:Y:S01]  /*4fd0*/  ISETP.NE.U32.AND P4, PT, R6, RZ, PT ;  /* 0x000000ff0600720c */ /* 0x000fe20003f85070 */
[----:B------:R-:W-:Y:S01]  /*4fe0*/  VIADD R15, R128, UR6 ;  /* 0x00000006800f7c36 */ /* 0x000fe20008000000 */
[----:B------:R-:W-:Y:S01]  /*4ff0*/  SEL R7, RZ, 0x4, P6 ;  /* 0x00000004ff077807 */ /* 0x000fe20003000000 */
[----:B------:R-:W-:Y:S01]  /*5000*/  VIADD R17, R41, UR6 ;  /* 0x0000000629117c36 */ /* 0x000fe20008000000 */
[----:B------:R-:W-:Y:S01]  /*5010*/  ISETP.GE.AND P6, PT, R138, R144, PT ;  /* 0x000000908a00720c */ /* 0x000fe20003fc6270 */
[----:B------:R-:W-:Y:S01]  /*5020*/  @!PT LDS RZ, [RZ] ;  /* 0x00000000fffff984 */ /* 0x000fe20000000800 */
[----:B------:R-:W-:Y:S01]  /*5030*/  @!PT LDS RZ, [RZ] ;  /* 0x00000000fffff984 */ /* 0x000fe20000000800 */
[----:B------:R-:W-:Y:S01]  /*5040*/  @!PT LDS RZ, [RZ] ;  /* 0x00000000fffff984 */ /* 0x000fe20000000800 */
[----:B------:R1:W-:Y:S01]  /*5050*/  LDGSTS.E [R11], desc[UR22][R4.64], P5 ;  /* 0x00000000040b7fae */ /* 0x0003e2000a9a1016 */
[----:B------:R-:W-:Y:S01]  /*5060*/  IADD3 R6, P5, PT, R89, UR21, RZ ;  /* 0x0000001559067c10 */ /* 0x000fe2000ffbe0ff */
[----:B------:R-:W-:Y:S01]  /*5070*/  VIADD R19, R34, UR6 ;  /* 0x0000000622137c36 */ /* 0x000fe20008000000 */
[----:B------:R-:W-:Y:S01]  /*5080*/  SEL R8, R7, RZ, !P3 ;  /* 0x000000ff07087207 */ /* 0x000fe20005800000 */
[----:B------:R-:W-:Y:S01]  /*5090*/  VIADD R21, R27, UR6 ;  /* 0x000000061b157c36 */ /* 0x000fe20008000000 */
[----:B------:R-:W-:Y:S01]  /*50a0*/  IADD3.X R7, PT, PT, R88, UR13, RZ, P5, !PT ;  /* 0x0000000d58077c10 */ /* 0x000fe2000affe4ff */
[----:B------:R-:W-:Y:S01]  /*50b0*/  VIADD R103, R132, UR6 ;  /* 0x0000000684677c36 */ /* 0x000fe20008000000 */
[----:B------:R-:W-:Y:S01]  /*50c0*/  ISETP.NE.U32.AND P5, PT, R8, RZ, PT ;  /* 0x000000ff0800720c */ /* 0x000fe20003fa5070 */
[----:B------:R-:W-:Y:S01]  /*50d0*/  VIADD R105, R12, UR6 ;  /* 0x000000060c697c36 */ /* 0x000fe20008000000 */
[----:B------:R-:W-:Y:S01]  /*50e0*/  SEL R9, RZ, 0x4, P6 ;  /* 0x00000004ff097807 */ /* 0x000fe20003000000 */
[----:B------:R2:W-:Y:S01]  /*50f0*/  LDGSTS.E [R11+0x8], desc[UR22][R6.64], P4 ;  /* 0x00008000060b7fae */ /* 0x0005e2000a1a1016 */
[----:B------:R-:W-:-:S02]  /*5100*/  IADD3 R8, P4, PT, R87, UR21, RZ ;  /* 0x0000001557087c10 */ /* 0x000fc4000ff9e0ff */
[----:B------:R-:W-:Y:S02]  /*5110*/  SEL R10, R9, RZ, !P3 ;  /* 0x000000ff090a7207 */ /* 0x000fe40005800000 */
[----:B------:R-:W-:Y:S02]  /*5120*/  ISETP.GE.AND P6, PT, R135, R144, PT ;  /* 0x000000908700720c */ /* 0x000fe40003fc6270 */
[----:B------:R-:W-:Y:S02]  /*5130*/  IADD3.X R9, PT, PT, R86, UR13, RZ, P4, !PT ;  /* 0x0000000d56097c10 */ /* 0x000fe4000a7fe4ff */
[----:B------:R-:W-:Y:S02]  /*5140*/  ISETP.NE.U32.AND P4, PT, R10, RZ, PT ;  /* 0x000000ff0a00720c */ /* 0x000fe40003f85070 */
[----:B-1----:R-:W-:Y:S01]  /*5150*/  SEL R5, RZ, 0x4, P6 ;  /* 0x00000004ff057807 */ /* 0x002fe20003000000 */
[----:B------:R1:W-:Y:S01]  /*5160*/  LDGSTS.E [R15], desc[UR22][R8.64], P5 ;  /* 0x00000000080f7fae */ /* 0x0003e2000a9a1016 */
[----:B------:R-:W-:Y:S01]  /*5170*/  IADD3 R4, P5, PT, R85, UR21, RZ ;  /* 0x0000001555047c10 */ /* 0x000fe2000ffbe0ff */
[----:B--2---:R-:W-:Y:S01]  /*5180*/  VIADD R11, R49, UR6 ;  /* 0x00000006310b7c36 */ /* 0x004fe20008000000 */
[----:B------:R-:W-:-:S02]  /*5190*/  SEL R6, R5, RZ, !P3 ;  /* 0x000000ff05067207 */ /* 0x000fc40005800000 */
[----:B------:R-:W-:Y:S02]  /*51a0*/  ISETP.GE.AND P6, PT, R133, R144, PT ;  /* 0x000000908500720c */ /* 0x000fe40003fc6270 */
[----:B------:R-:W-:Y:S02]  /*51b0*/  IADD3.X R5, PT, PT, R84, UR13, RZ, P5, !PT ;  /* 0x0000000d54057c10 */ /* 0x000fe4000affe4ff */
[----:B------:R-:W-:Y:S02]  /*51c0*/  ISETP.NE.U32.AND P5, PT, R6, RZ, PT ;  /* 0x000000ff0600720c */ /* 0x000fe40003fa5070 */
[----:B------:R-:W-:Y:S01]  /*51d0*/  SEL R7, RZ, 0x4, P6 ;  /* 0x00000004ff077807 */ /* 0x000fe20003000000 */
[----:B------:R2:W-:Y:S01]  /*51e0*/  LDGSTS.E [R15+0x8], desc[UR22][R4.64], P4 ;  /* 0x00008000040f7fae */ /* 0x0005e2000a1a1016 */
[----:B------:R-:W-:Y:S02]  /*51f0*/  IADD3 R6, P4, PT, R83, UR21, RZ ;  /* 0x0000001553067c10 */ /* 0x000fe4000ff9e0ff */
[----:B------:R-:W-:-:S02]  /*5200*/  SEL R10, R7, RZ, !P3 ;  /* 0x000000ff070a7207 */ /* 0x000fc40005800000 */
[----:B------:R-:W-:Y:S02]  /*5210*/  ISETP.GE.AND P6, PT, R126, R144, PT ;  /* 0x000000907e00720c */ /* 0x000fe40003fc6270 */
[----:B------:R-:W-:Y:S02]  /*5220*/  IADD3.X R7, PT, PT, R82, UR13, RZ, P4, !PT ;  /* 0x0000000d52077c10 */ /* 0x000fe4000a7fe4ff */
[----:B------:R-:W-:Y:S02]  /*5230*/  ISETP.NE.U32.AND P4, PT, R10, RZ, PT ;  /* 0x000000ff0a00720c */ /* 0x000fe40003f85070 */
[----:B-1----:R-:W-:Y:S01]  /*5240*/  SEL R9, RZ, 0x4, P6 ;  /* 0x00000004ff097807 */ /* 0x002fe20003000000 */
[----:B------:R1:W-:Y:S01]  /*5250*/  LDGSTS.E [R11], desc[UR22][R6.64], P5 ;  /* 0x00000000060b7fae */ /* 0x0003e2000a9a1016 */
[----:B------:R-:W-:Y:S02]  /*5260*/  IADD3 R8, P5, PT, R81, UR21, RZ ;  /* 0x0000001551087c10 */ /* 0x000fe4000ffbe0ff */
[----:B--2---:R-:W-:-:S02]  /*5270*/  SEL R4, R9, RZ, !P3 ;  /* 0x000000ff09047207 */ /* 0x004fc40005800000 */
        /* <DEDUP_REMOVED lines=21> */
[----:B------:R-:W-:Y:S02]  /*53d0*/  IADD3.X R9, PT, PT, R74, UR13, RZ, P4, !PT ;  /* 0x0000000d4a097c10 */ /* 0x000fe4000a7fe4ff */
[----:B------:R-:W-:Y:S02]  /*53e0*/  ISETP.GE.AND P6, PT, R46, R144, PT ;  /* 0x000000902e00720c */ /* 0x000fe40003fc6270 */
[----:B------:R-:W-:Y:S01]  /*53f0*/  ISETP.NE.U32.AND P4, PT, R10, RZ, PT ;  /* 0x000000ff0a00720c */ /* 0x000fe20003f85070 */
[----:B------:R3:W-:Y:S01]  /*5400*/  LDGSTS.E [R19], desc[UR22][R8.64], P5 ;  /* 0x0000000008137fae */ /* 0x0007e2000a9a1016 */
[----:B-1----:R-:W-:Y:S01]  /*5410*/  SEL R4, RZ, 0x4, P6 ;  /* 0x00000004ff047807 */ /* 0x002fe20003000000 */
[----:B--2---:R-:W-:Y:S01]  /*5420*/  VIADD R17, R29, UR6 ;  /* 0x000000061d117c36 */ /* 0x004fe20008000000 */
[----:B------:R-:W-:Y:S02]  /*5430*/  IADD3 R14, P5, PT, R73, UR21, RZ ;  /* 0x00000015490e7c10 */ /* 0x000fe4000ffbe0ff */
[----:B------:R-:W-:-:S02]  /*5440*/  SEL R4, R4, RZ, !P3 ;  /* 0x000000ff04047207 */ /* 0x000fc40005800000 */
[-C--:B------:R-:W-:Y:S02]  /*5450*/  ISETP.GE.AND P6, PT, R44, R144.reuse, PT ;  /* 0x000000902c00720c */ /* 0x080fe40003fc6270 */
[----:B------:R-:W-:Y:S02]  /*5460*/  IADD3.X R15, PT, PT, R72, UR13, RZ, P5, !PT ;  /* 0x0000000d480f7c10 */ /* 0x000fe4000affe4ff */
[----:B------:R-:W-:Y:S02]  /*5470*/  ISETP.NE.U32.AND P5, PT, R4, RZ, PT ;  /* 0x000000ff0400720c */ /* 0x000fe40003fa5070 */
[----:B------:R-:W-:Y:S01]  /*5480*/  SEL R4, RZ, 0x4, P6 ;  /* 0x00000004ff047807 */ /* 0x000fe20003000000 */
[----:B------:R1:W-:Y:S01]  /*5490*/  LDGSTS.E [R19+0x8], desc[UR22][R14.64], P4 ;  /* 0x000080000e137fae */ /* 0x0003e2000a1a1016 */
[----:B------:R-:W-:Y:S02]  /*54a0*/  ISETP.GE.AND P4, PT, R32, R144, PT ;  /* 0x000000902000720c */ /* 0x000fe40003f86270 */
[----:B------:R-:W-:-:S02]  /*54b0*/  IADD3 R10, P6, PT, R71, UR21, RZ ;  /* 0x00000015470a7c10 */ /* 0x000fc4000ffde0ff */
[----:B------:R-:W-:Y:S02]  /*54c0*/  SEL R4, R4, RZ, !P3 ;  /* 0x000000ff04047207 */ /* 0x000fe40005800000 */
[----:B------:R-:W-:Y:S02]  /*54d0*/  SEL R5, RZ, 0x4, P4 ;  /* 0x00000004ff057807 */ /* 0x000fe40002000000 */
[----:B------:R-:W-:Y:S02]  /*54e0*/  IADD3.X R11, PT, PT, R70, UR13, RZ, P6, !PT ;  /* 0x0000000d460b7c10 */ /* 0x000fe4000b7fe4ff */
[----:B------:R-:W-:Y:S02]  /*54f0*/  ISETP.NE.U32.AND P6, PT, R4, RZ, PT ;  /* 0x000000ff0400720c */ /* 0x000fe40003fc5070 */
[----:B------:R-:W-:Y:S01]  /*5500*/  IADD3 R4, P4, PT, R69, UR21, RZ ;  /* 0x0000001545047c10 */ /* 0x000fe2000ff9e0ff */
[----:B------:R-:W-:Y:S01]  /*5510*/  LDGSTS.E [R17], desc[UR22][R10.64], P5 ;  /* 0x000000000a117fae */ /* 0x000fe2000a9a1016 */
[----:B------:R-:W-:-:S02]  /*5520*/  SEL R6, R5, RZ, !P3 ;  /* 0x000000ff05067207 */ /* 0x000fc40005800000 */
[----:B------:R-:W-:Y:S02]  /*5530*/  IADD3.X R5, PT, PT, R68, UR13, RZ, P4, !PT ;  /* 0x0000000d44057c10 */ /* 0x000fe4000a7fe4ff */
[----:B------:R-:W-:Y:S02]  /*5540*/  ISETP.NE.U32.AND P4, PT, R6, RZ, PT ;  /* 0x000000ff0600720c */ /* 0x000fe40003f85070 */
[----:B------:R-:W-:-:S03]  /*5550*/  IADD3 R6, P5, PT, R99, UR21, RZ ;  /* 0x0000001563067c10 */ /* 0x000fc6000ffbe0ff */
[----:B------:R2:W-:Y:S01]  /*5560*/  LDGSTS.E [R17+0x8], desc[UR22][R4.64], P6 ;  /* 0x0000800004117fae */ /* 0x0005e2000b1a1016 */
[----:B------:R-:W-:Y:S02]  /*5570*/  IADD3.X R7, PT, PT, R97, UR13, RZ, P5, !PT ;  /* 0x0000000d61077c10 */ /* 0x000fe4000affe4ff */
[-C--:B------:R-:W-:Y:S02]  /*5580*/  ISETP.GE.AND P6, PT, R31, R144.reuse, PT ;  /* 0x000000901f00720c */ /* 0x080fe40003fc6270 */
[----:B---3--:R-:W-:Y:S02]  /*5590*/  IADD3 R8, P5, PT, R98, UR21, RZ ;  /* 0x0000001562087c10 */ /* 0x008fe4000ffbe0ff */
[----:B-1----:R-:W-:Y:S01]  /*55a0*/  SEL R14, RZ, 0x4, P6 ;  /* 0x00000004ff0e7807 */ /* 0x002fe20003000000 */
[----:B------:R1:W-:Y:S01]  /*55b0*/  LDGSTS.E [R21], desc[UR22][R6.64], P4 ;  /* 0x0000000006157fae */ /* 0x0003e2000a1a1016 */
[-C--:B------:R-:W-:Y:S02]  /*55c0*/  ISETP.GE.AND P4, PT, R30, R144.reuse, PT ;  /* 0x000000901e00720c */ /* 0x080fe40003f86270 */
[----:B------:R-:W-:Y:S01]  /*55d0*/  SEL R14, R14, RZ, !P3 ;  /* 0x000000ff0e0e7207 */ /* 0x000fe20005800000 */
[----:B--2---:R-:W-:Y:S01]  /*55e0*/  VIADD R17, R22, UR6 ;  /* 0x0000000616117c36 */ /* 0x004fe20008000000 */
[----:B------:R-:W-:Y:S01]  /*55f0*/  SEL R4, RZ, 0x4, P4 ;  /* 0x00000004ff047807 */ /* 0x000fe20002000000 */
[----:B------:R-:W-:Y:S01]  /*5600*/  USEL UR6, URZ, 0x1, !UP1 ;  /* 0x00000001ff067887 */ /* 0x000fe2000c800000 */
[----:B------:R-:W-:-:S02]  /*5610*/  ISETP.GE.AND P4, PT, R25, R144, PT ;  /* 0x000000901900720c */ /* 0x000fc40003f86270 */
[----:B------:R-:W-:Y:S01]  /*5620*/  IADD3.X R9, PT, PT, R95, UR13, RZ, P5, !PT ;  /* 0x0000000d5f097c10 */ /* 0x000fe2000affe4ff */
[----:B------:R-:W-:Y:S01]  /*5630*/  ULOP3.LUT UR6, UR4, UR6, URZ, 0x3c, !UPT ;  /* 0x0000000604067292 */ /* 0x000fe2000f8e3cff */
[----:B------:R-:W-:Y:S02]  /*5640*/  ISETP.NE.U32.AND P6, PT, R14, RZ, PT ;  /* 0x000000ff0e00720c */ /* 0x000fe40003fc5070 */
[----:B------:R-:W-:Y:S02]  /*5650*/  IADD3 R10, P5, PT, R96, UR21, RZ ;  /* 0x00000015600a7c10 */ /* 0x000fe4000ffbe0ff */
[----:B------:R-:W-:Y:S02]  /*5660*/  SEL R4, R4, RZ, !P3 ;  /* 0x000000ff04047207 */ /* 0x000fe40005800000 */
[----:B------:R-:W-:Y:S02]  /*5670*/  SEL R5, RZ, 0x4, P4 ;  /* 0x00000004ff057807 */ /* 0x000fe40002000000 */
[----:B------:R-:W-:-:S02]  /*5680*/  IADD3.X R11, PT, PT, R94, UR13, RZ, P5, !PT ;  /* 0x0000000d5e0b7c10 */ /* 0x000fc4000affe4ff */
[----:B------:R-:W-:Y:S01]  /*5690*/  ISETP.GE.AND P4, PT, R145, R144, PT ;  /* 0x000000909100720c */ /* 0x000fe20003f86270 */
[----:B------:R-:W-:Y:S01]  /*56a0*/  VIADD R144, R144, 0xffffffe0 ;  /* 0xffffffe090907836 */ /* 0x000fe20000000000 */
[----:B------:R-:W-:Y:S01]  /*56b0*/  ISETP.NE.U32.AND P5, PT, R4, RZ, PT ;  /* 0x000000ff0400720c */ /* 0x000fe20003fa5070 */
[----:B------:R2:W-:Y:S01]  /*56c0*/  LDGSTS.E [R21+0x8], desc[UR22][R8.64], P6 ;  /* 0x0000800008157fae */ /* 0x0005e2000b1a1016 */
[----:B------:R-:W-:Y:S02]  /*56d0*/  SEL R5, R5, RZ, !P3 ;  /* 0x000000ff05057207 */ /* 0x000fe40005800000 */
[----:B------:R-:W-:Y:S02]  /*56e0*/  SEL R4, RZ, 0x4, P4 ;  /* 0x00000004ff047807 */ /* 0x000fe40002000000 */
[----:B------:R-:W-:Y:S02]  /*56f0*/  ISETP.NE.U32.AND P4, PT, R5, RZ, PT ;  /* 0x000000ff0500720c */ /* 0x000fe40003f85070 */
[----:B------:R-:W-:Y:S01]  /*5700*/  IADD3 R14, P6, PT, R93, UR21, RZ ;  /* 0x000000155d0e7c10 */ /* 0x000fe2000ffde0ff */
[----:B------:R-:W-:Y:S01]  /*5710*/  UIADD3 UR21, UP3, UPT, UR21, UR27, URZ ;  /* 0x0000001b15157290 */ /* 0x000fe2000ff7e0ff */
[----:B------:R-:W-:-:S02]  /*5720*/  SEL R4, R4, RZ, !P3 ;  /* 0x000000ff04047207 */ /* 0x000fc40005800000 */
[----:B------:R-:W-:Y:S01]  /*5730*/  IADD3.X R15, PT, PT, R92, UR13, RZ, P6, !PT ;  /* 0x0000000d5c0f7c10 */ /* 0x000fe2000b7fe4ff */
[----:B------:R3:W-:Y:S01]  /*5740*/  LDGSTS.E [R17], desc[UR22][R10.64], P5 ;  /* 0x000000000a117fae */ /* 0x0007e2000a9a1016 */
[----:B------:R-:W-:Y:S01]  /*5750*/  IADD3 R18, P5, PT, R67, UR24, RZ ;  /* 0x0000001843127c10 */ /* 0x000fe2000ffbe0ff */
[----:B------:R-:W-:Y:S01]  /*5760*/  UIADD3.X UR13, UPT, UPT, UR13, UR28, URZ, UP3, !UPT ;  /* 0x0000001c0d0d7290 */ /* 0x000fe20009ffe4ff */
[----:B------:R-:W-:Y:S02]  /*5770*/  ISETP.NE.U32.AND P3, PT, R4, RZ, PT ;  /* 0x000000ff0400720c */ /* 0x000fe40003f65070 */
[----:B------:R-:W-:Y:S01]  /*5780*/  IADD3.X R19, PT, PT, R66, UR25, RZ, P5, !PT ;  /* 0x0000001942137c10 */ /* 0x000fe2000affe4ff */
[----:B------:R4:W-:Y:S01]  /*5790*/  LDGSTS.E [R17+0x8], desc[UR22][R14.64], P4 ;  /* 0x000080000e117fae */ /* 0x0009e2000a1a1016 */
[----:B-1----:R-:W-:Y:S02]  /*57a0*/  IADD3 R6, P4, PT, R59, UR24, RZ ;  /* 0x000000183b067c10 */ /* 0x002fe4000ff9e0ff */
[----:B--2---:R-:W-:Y:S01]  /*57b0*/  IADD3 R8, P5, PT, R55, UR24, RZ ;  /* 0x0000001837087c10 */ /* 0x004fe2000ffbe0ff */
[----:B------:R-:W0:Y:S01]  /*57c0*/  LDGDEPBAR ;  /* 0x00000000000079af */ /* 0x000e220000000000 */
[----:B------:R-:W-:-:S02]  /*57d0*/  IADD3.X R7, PT, PT, R58, UR25, RZ, P4, !PT ;  /* 0x000000193a077c10 */ /* 0x000fc4000a7fe4ff */
[----:B------:R-:W-:Y:S02]  /*57e0*/  IADD3 R4, P6, PT, R63, UR24, RZ ;  /* 0x000000183f047c10 */ /* 0x000fe4000ffde0ff */
[----:B---3--:R-:W-:Y:S01]  /*57f0*/  IADD3 R10, P4, PT, R51, UR24, RZ ;  /* 0x00000018330a7c10 */ /* 0x008fe2000ff9e0ff */
[----:B------:R1:W-:Y:S01]  /*5800*/  LDGSTS.E [R103+0x6000], desc[UR22][R18.64], P3 ;  /* 0x0600000012677fae */ /* 0x0003e200099a1016 */
[----:B------:R-:W-:Y:S02]  /*5810*/  IADD3.X R9, PT, PT, R54, UR25, RZ, P5, !PT ;  /* 0x0000001936097c10 */ /* 0x000fe4000affe4ff */
[----:B----4-:R-:W-:Y:S02]  /*5820*/  IADD3 R14, P5, PT, R43, UR24, RZ ;  /* 0x000000182b0e7c10 */ /* 0x010fe4000ffbe0ff */
[----:B------:R-:W-:Y:S02]  /*5830*/  IADD3.X R5, PT, PT, R62, UR25, RZ, P6, !PT ;  /* 0x000000193e057c10 */ /* 0x000fe4000b7fe4ff */
[----:B------:R-:W-:-:S02]  /*5840*/  IADD3.X R11, PT, PT, R50, UR25, RZ, P4, !PT ;  /* 0x00000019320b7c10 */ /* 0x000fc4000a7fe4ff */
[----:B------:R-:W-:Y:S01]  /*5850*/  IADD3 R16, P4, PT, R38, UR24, RZ ;  /* 0x0000001826107c10 */ /* 0x000fe2000ff9e0ff */
[----:B------:R2:W-:Y:S01]  /*5860*/  LDGSTS.E [R103+0x6400], desc[UR22][R4.64], P3 ;  /* 0x0640000004677fae */ /* 0x0005e200099a1016 */
[----:B------:R-:W-:Y:S02]  /*5870*/  IADD3.X R15, PT, PT, R42, UR25, RZ, P5, !PT ;  /* 0x000000192a0f7c10 */ /* 0x000fe4000affe4ff */
[----:B-1----:R-:W-:Y:S01]  /*5880*/  IADD3 R18, P5, PT, R26, UR24, RZ ;  /* 0x000000181a127c10 */ /* 0x002fe2000ffbe0ff */
[----:B------:R1:W-:Y:S01]  /*5890*/  LDGSTS.E [R103+0x6800], desc[UR22][R6.64], P3 ;  /* 0x0680000006677fae */ /* 0x0003e200099a1016 */
[----:B------:R-:W-:Y:S02]  /*58a0*/  IADD3.X R17, PT, PT, R35, UR25, RZ, P4, !PT ;  /* 0x0000001923117c10 */ /* 0x000fe4000a7fe4ff */
[----:B------:R-:W-:Y:S01]  /*58b0*/  IADD3 R20, P4, PT, R65, UR24, RZ ;  /* 0x0000001841147c10 */ /* 0x000fe2000ff9e0ff */
[----:B------:R3:W-:Y:S01]  /*58c0*/  LDGSTS.E [R103+0x6c00], desc[UR22][R8.64], P3 ;  /* 0x06c0000008677fae */ /* 0x0007e200099a1016 */
[----:B------:R-:W-:-:S02]  /*58d0*/  IADD3.X R19, PT, PT, R24, UR25, RZ, P5, !PT ;  /* 0x0000001918137c10 */ /* 0x000fc4000affe4ff */
[----:B------:R-:W-:Y:S01]  /*58e0*/  IADD3.X R21, PT, PT, R64, UR25, RZ, P4, !PT ;  /* 0x0000001940157c10 */ /* 0x000fe2000a7fe4ff */
[----:B------:R4:W-:Y:S01]  /*58f0*/  LDGSTS.E [R103+0x7000], desc[UR22][R10.64], P3 ;  /* 0x070000000a677fae */ /* 0x0009e200099a1016 */
[----:B--2---:R-:W-:Y:S02]  /*5900*/  IADD3 R4, P6, PT, R48, UR24, RZ ;  /* 0x0000001830047c10 */ /* 0x004fe4000ffde0ff */
[----:B-1----:R-:W-:Y:S01]  /*5910*/  IADD3 R6, P5, PT, R61, UR24, RZ ;  /* 0x000000183d067c10 */ /* 0x002fe2000ffbe0ff */
[----:B------:R1:W-:Y:S01]  /*5920*/  LDGSTS.E [R103+0x7400], desc[UR22][R14.64], P3 ;  /* 0x074000000e677fae */ /* 0x0003e200099a1016 */
[----:B------:R-:W-:Y:S02]  /*5930*/  IADD3.X R5, PT, PT, R45, UR25, RZ, P6, !PT ;  /* 0x000000192d057c10 */ /* 0x000fe4000b7fe4ff */
[----:B---3--:R-:W-:Y:S01]  /*5940*/  IADD3 R8, P4, PT, R57, UR24, RZ ;  /* 0x0000001839087c10 */ /* 0x008fe2000ff9e0ff */
[----:B------:R2:W-:Y:S01]  /*5950*/  LDGSTS.E [R103+0x7800], desc[UR22][R16.64], P3 ;  /* 0x0780000010677fae */ /* 0x0005e200099a1016 */
[----:B------:R-:W-:-:S02]  /*5960*/  IADD3.X R7, PT, PT, R60, UR25, RZ, P5, !PT ;  /* 0x000000193c077c10 */ /* 0x000fc4000affe4ff */
[----:B----4-:R-:W-:Y:S01]  /*5970*/  IADD3 R10, P5, PT, R53, UR24, RZ ;  /* 0x00000018350a7c10 */ /* 0x010fe2000ffbe0ff */
[----:B------:R3:W-:Y:S01]  /*5980*/  LDGSTS.E [R103+0x7c00], desc[UR22][R18.64], P3 ;  /* 0x07c0000012677fae */ /* 0x0007e200099a1016 */
[----:B------:R-:W-:Y:S02]  /*5990*/  IADD3.X R9, PT, PT, R56, UR25, RZ, P4, !PT ;  /* 0x0000001938097c10 */ /* 0x000fe4000a7fe4ff */
[----:B------:R-:W-:Y:S01]  /*59a0*/  IADD3.X R11, PT, PT, R52, UR25, RZ, P5, !PT ;  /* 0x00000019340b7c10 */ /* 0x000fe2000affe4ff */
[----:B------:R-:W-:Y:S01]  /*59b0*/  LDGSTS.E [R105+0x6200], desc[UR22][R20.64], P3 ;  /* 0x0620000014697fae */ /* 0x000fe200099a1016 */
[----:B-1----:R-:W-:Y:S02]  /*59c0*/  IADD3 R14, P4, PT, R40, UR24, RZ ;  /* 0x00000018280e7c10 */ /* 0x002fe4000ff9e0ff */
[----:B--2---:R-:W-:Y:S01]  /*59d0*/  IADD3 R16, P5, PT, R33, UR24, RZ ;  /* 0x0000001821107c10 */ /* 0x004fe2000ffbe0ff */
[----:B------:R-:W-:Y:S01]  /*59e0*/  LDGSTS.E [R105+0x6600], desc[UR22][R6.64], P3 ;  /* 0x0660000006697fae */ /* 0x000fe200099a1016 */
[----:B------:R-:W-:-:S02]  /*59f0*/  IADD3.X R15, PT, PT, R39, UR25, RZ, P4, !PT ;  /* 0x00000019270f7c10 */ /* 0x000fc4000a7fe4ff */
[----:B---3--:R-:W-:Y:S01]  /*5a00*/  IADD3 R18, P6, PT, R23, UR24, RZ ;  /* 0x0000001817127c10 */ /* 0x008fe2000ffde0ff */
[----:B------:R-:W-:Y:S01]  /*5a10*/  LDGSTS.E [R105+0x6a00], desc[UR22][R8.64], P3 ;  /* 0x06a0000008697fae */ /* 0x000fe200099a1016 */
[----:B------:R-:W-:Y:S01]  /*5a20*/  IADD3.X R17, PT, PT, R28, UR25, RZ, P5, !PT ;  /* 0x000000191c117c10 */ /* 0x000fe2000affe4ff */
[----:B------:R-:W-:Y:S01]  /*5a30*/  UIADD3 UR24, UP2, UPT, UR24, UR29, URZ ;  /* 0x0000001d18187290 */ /* 0x000fe2000ff5e0ff */
[----:B------:R-:W-:Y:S01]  /*5a40*/  IADD3.X R19, PT, PT, R13, UR25, RZ, P6, !PT ;  /* 0x000000190d137c10 */ /* 0x000fe2000b7fe4ff */
[----:B------:R-:W-:Y:S02]  /*5a50*/  LDGSTS.E [R105+0x6e00], desc[UR22][R10.64], P3 ;  /* 0x06e000000a697fae */ /* 0x000fe400099a1016 */
[----:B------:R-:W-:Y:S02]  /*5a60*/  UIADD3.X UR25, UPT, UPT, UR25, UR30, URZ, UP2, !UPT ;  /* 0x0000001e19197290 */ /* 0x000fe400097fe4ff */
[----:B------:R1:W-:Y:S04]  /*5a70*/  LDGSTS.E [R105+0x7200], desc[UR22][R4.64], P3 ;  /* 0x0720000004697fae */ /* 0x0003e800099a1016 */
[----:B------:R2:W-:Y:S04]  /*5a80*/  LDGSTS.E [R105+0x7600], desc[UR22][R14.64], P3 ;  /* 0x076000000e697fae */ /* 0x0005e800099a1016 */
[----:B------:R2:W-:Y:S04]  /*5a90*/  LDGSTS.E [R105+0x7a00], desc[UR22][R16.64], P3 ;  /* 0x07a0000010697fae */ /* 0x0005e800099a1016 */
[----:B------:R2:W-:Y:S01]  /*5aa0*/  LDGSTS.E [R105+0x7e00], desc[UR22][R18.64], P3 ;  /* 0x07e0000012697fae */ /* 0x0005e200099a1016 */
[----:B------:R-:W-:Y:S01]  /*5ab0*/  ISETP.NE.U32.AND P3, PT, R101, UR7, PT ;  /* 0x0000000765007c0c */ /* 0x000fe2000bf65070 */
[----:B-1----:R-:W-:-:S02]  /*5ac0*/  IMAD.U32 R4, RZ, RZ, UR4 ;  /* 0x00000004ff047e24 */ /* 0x002fc4000f8e00ff */
[----:B------:R-:W0:Y:S10]  /*5ad0*/  LDGDEPBAR ;  /* 0x00000000000079af */ /* 0x000e340000000000 */
[----:B--2---:R-:W-:Y:S05]  /*5ae0*/  @P3 BRA `(.L_x_10) ;  /* 0xfffffff000143947 */ /* 0x004fea000383ffff */
.L_x_7:
[C---:B------:R-:W-:Y:S02]  /*5af0*/  IMAD.SHL.U32 R38, R0.reuse, 0x10, RZ ;  /* 0x0000001000267824 */ /* 0x040fe400078e00ff */
[----:B------:R-:W-:Y:S01]  /*5b00*/  IMAD.SHL.U32 R39, R0, 0x80, RZ ;  /* 0x0000008000277824 */ /* 0x000fe200078e00ff */
[----:B------:R-:W-:Y:S06]  /*5b10*/  @!P2 BRA `(.L_x_11) ;  /* 0x000000000010a947 */ /* 0x000fec0003800000 */
[----:B------:R-:W-:-:S06]  /*5b20*/  USHF.L.U32 UR4, UR4, 0x1f, URZ ;  /* 0x0000001f04047899 */ /* 0x000fcc00080006ff */
[----:B------:R-:W-:-:S04]  /*5b30*/  IMAD.U32 R4, RZ, RZ, UR4 ;  /* 0x00000004ff047e24 */ /* 0x000fc8000f8e00ff */
[----:B------:R-:W1:Y:S02]  /*5b40*/  SYNCS.PHASECHK.TRANS64.TRYWAIT P1, [UR12], R4 ;  /* 0x00000004ff0075a7 */ /* 0x000e64000802110c */
[----:B-1----:R-:W-:Y:S05]  /*5b50*/  @!P1 BRA `(.L_x_12) ;  /* 0x0000001000ec9947 */ /* 0x002fea0003800000 */
.L_x_11:
[----:B------:R-:W-:-:S04]  /*5b60*/  DEPBAR.LE SB0, 0x0 ;  /* 0x000080000000791a */ /* 0x000fc80000000000 */
[----:B------:R-:W-:Y:S01]  /*5b70*/  BAR.SYNC.DEFER_BLOCKING 0x0 ;  /* 0x0000000000007b1d */ /* 0x000fe20000010000 */
[----:B------:R-:W-:Y:S02]  /*5b80*/  LOP3.LUT R38, R38, 0xf0, RZ, 0xc0, !PT ;  /* 0x000000f026267812 */ /* 0x000fe400078ec0ff */
[----:B------:R-:W-:Y:S02]  /*5b90*/  LOP3.LUT R39, R39, 0x800, RZ, 0xc0, !PT ;  /* 0x0000080027277812 */ /* 0x000fe400078ec0ff */
[----:B------:R-:W-:Y:S01]  /*5ba0*/  LOP3.LUT R44, R0, 0x60, RZ, 0xc0, !PT ;  /* 0x00000060002c7812 */ /* 0x000fe200078ec0ff */
[----:B------:R-:W1:Y:S01]  /*5bb0*/  LDCU.128 UR12, c[0x0][0x390] ;  /* 0x00007200ff0c77ac */ /* 0x000e620008000c00 */
[----:B------:R-:W-:Y:S02]  /*5bc0*/  IADD3 R39, PT, PT, R38, UR10, R39 ;  /* 0x0000000a26277c10 */ /* 0x000fe4000fffe027 */
[----:B------:R-:W-:Y:S01]  /*5bd0*/  LEA R36, R36, UR10, 0x4 ;  /* 0x0000000a24247c11 */ /* 0x000fe2000f8e20ff */
[----:B------:R-:W2:Y:S01]  /*5be0*/  LDCU UR4, c[0x0][0x3b4] ;  /* 0x00007680ff0477ac */ /* 0x000ea20008000800 */
[----:B---3--:R-:W-:Y:S01]  /*5bf0*/  LOP3.LUT R72, R2, 0x4, R37, 0xfe, !PT ;  /* 0x0000000402487812 */ /* 0x008fe200078efe25 */
[----:B------:R-:W-:Y:S01]  /*5c00*/  IMAD R44, R44, 0x8, R39 ;  /* 0x000000082c2c7824 */ /* 0x000fe200078e0227 */
[----:B------:R-:W-:-:S02]  /*5c10*/  LOP3.LUT R70, R2, 0x6, R37, 0xfe, !PT ;  /* 0x0000000602467812 */ /* 0x000fc400078efe25 */
[C-C-:B------:R-:W-:Y:S02]  /*5c20*/  LOP3.LUT R68, R2.reuse, 0x8, R37.reuse, 0xfe, !PT ;  /* 0x0000000802447812 */ /* 0x140fe400078efe25 */
[C-C-:B------:R-:W-:Y:S02]  /*5c30*/  LOP3.LUT R38, R2.reuse, 0x1e, R37.reuse, 0xfe, !PT ;  /* 0x0000001e02267812 */ /* 0x140fe400078efe25 */
[C-C-:B------:R-:W-:Y:S02]  /*5c40*/  LOP3.LUT R48, R2.reuse, 0x1c, R37.reuse, 0xfe, !PT ;  /* 0x0000001c02307812 */ /* 0x140fe400078efe25 */
[C-C-:B------:R-:W-:Y:S02]  /*5c50*/  LOP3.LUT R50, R2.reuse, 0x1a, R37.reuse, 0xfe, !PT ;  /* 0x0000001a02327812 */ /* 0x140fe400078efe25 */
[C-C-:B------:R-:W-:Y:S01]  /*5c60*/  LOP3.LUT R52, R2.reuse, 0x18, R37.reuse, 0xfe, !PT ;  /* 0x0000001802347812 */ /* 0x140fe200078efe25 */
[----:B------:R-:W3:Y:S02]  /*5c70*/  @!P0 SYNCS.CCTL.IV [UR10+0xc000] ;  /* 0x00c00000ff0089b1 */ /* 0x000ee4000800000a */
[----:B---3--:R-:W-:Y:S01]  /*5c80*/  BAR.SYNC.DEFER_BLOCKING 0x0 ;  /* 0x0000000000007b1d */ /* 0x008fe20000010000 */
[----:B------:R-:W-:-:S02]  /*5c90*/  LOP3.LUT R54, R2, 0x16, R37, 0xfe, !PT ;  /* 0x0000001602367812 */ /* 0x000fc400078efe25 */
[C-C-:B------:R-:W-:Y:S02]  /*5ca0*/  LOP3.LUT R56, R2.reuse, 0x14, R37.reuse, 0xfe, !PT ;  /* 0x0000001402387812 */ /* 0x140fe400078efe25 */
[C-C-:B------:R-:W-:Y:S02]  /*5cb0*/  LOP3.LUT R58, R2.reuse, 0x12, R37.reuse, 0xfe, !PT ;  /* 0x00000012023a7812 */ /* 0x140fe400078efe25 */
[C-C-:B------:R-:W-:Y:S01]  /*5cc0*/  LOP3.LUT R60, R2.reuse, 0x10, R37.reuse, 0xfe, !PT ;  /* 0x00000010023c7812 */ /* 0x140fe200078efe25 */
[----:B------:R-:W-:Y:S01]  /*5cd0*/  LDTM.16dp32bit_t0_t15.x32 R4, tmem[UR11] ;  /* 0x0000000b000479ee */ /* 0x000fe20008a80000 */
[----:B------:R-:W3:Y:S01]  /*5ce0*/  LDTM.16dp32bit_t16_t31.x32 R4, tmem[UR11+0x20] ;  /* 0x0000200b000479ee */ /* 0x000ee20008aa0000 */
[C-C-:B------:R-:W-:Y:S02]  /*5cf0*/  LOP3.LUT R62, R2.reuse, 0xe, R37.reuse, 0xfe, !PT ;  /* 0x0000000e023e7812 */ /* 0x140fe400078efe25 */
[C-C-:B------:R-:W-:Y:S02]  /*5d00*/  LOP3.LUT R64, R2.reuse, 0xc, R37.reuse, 0xfe, !PT ;  /* 0x0000000c02407812 */ /* 0x140fe400078efe25 */
[----:B------:R-:W-:-:S02]  /*5d10*/  LOP3.LUT R66, R2, 0xa, R37, 0xfe, !PT ;  /* 0x0000000a02427812 */ /* 0x000fc400078efe25 */
[C---:B------:R-:W-:Y:S02]  /*5d20*/  LOP3.LUT R0, R2.reuse, R37, RZ, 0xfc, !PT ;  /* 0x0000002502007212 */ /* 0x040fe400078efcff */
[----:B------:R-:W-:Y:S02]  /*5d30*/  LOP3.LUT R74, R2, 0x2, R37, 0xfe, !PT ;  /* 0x00000002024a7812 */ /* 0x000fe400078efe25 */
[----:B------:R-:W4:Y:S01]  /*5d40*/  LDC R37, c[0x0][0x3b8] ;  /* 0x0000ee00ff257b82 */ /* 0x000f220000000800 */
[----:B------:R-:W5:Y:S01]  /*5d50*/  @!P0 SYNCS.CCTL.IV [UR10+0xc008] ;  /* 0x00c00800ff0089b1 */ /* 0x000f62000800000a */
[----:B------:R-:W-:Y:S01]  /*5d60*/  NOP ;  /* 0x0000000000007918 */ /* 0x000fe20000000000 */
[C---:B-1----:R-:W-:Y:S01]  /*5d70*/  ISETP.GE.AND P0, PT, R3.reuse, UR14, PT ;  /* 0x0000000e03007c0c */ /* 0x042fe2000bf06270 */
[----:B--2---:R-:W-:Y:S02]  /*5d80*/  IMAD R3, R3, UR4, RZ ;  /* 0x0000000403037c24 */ /* 0x004fe4000f8e02ff */
[----:B---3--:R-:W-:Y:S01]  /*5d90*/  IMAD.MOV.U32 R40, RZ, RZ, R4 ;  /* 0x000000ffff287224 */ /* 0x008fe200078e0004 */
[----:B------:R-:W-:Y:S01]  /*5da0*/  ISETP.LT.AND P4, PT, R0, UR15, !P0 ;  /* 0x0000000f00007c0c */ /* 0x000fe2000c781270 */
[----:B------:R-:W-:Y:S01]  /*5db0*/  IMAD.MOV.U32 R4, RZ, RZ, R5 ;  /* 0x000000ffff047224 */ /* 0x000fe200078e0005 */
[C---:B------:R-:W-:Y:S01]  /*5dc0*/  LEA R2, P1, R3.reuse, UR12, 0x2 ;  /* 0x0000000c03027c11 */ /* 0x040fe2000f8210ff */
[----:B------:R-:W-:Y:S01]  /*5dd0*/  IMAD.MOV.U32 R41, RZ, RZ, R6 ;  /* 0x000000ffff297224 */ /* 0x000fe200078e0006 */
[----:B------:R-:W-:Y:S01]  /*5de0*/  ISETP.LT.AND P2, PT, R70, UR15, !P0 ;  /* 0x0000000f46007c0c */ /* 0x000fe2000c741270 */
[----:B------:R-:W-:Y:S01]  /*5df0*/  IMAD.MOV.U32 R5, RZ, RZ, R7 ;  /* 0x000000ffff057224 */ /* 0x000fe200078e0007 */
[----:B------:R-:W-:Y:S01]  /*5e00*/  LEA.HI.X.SX32 R46, R3, UR13, 0x2, P1 ;  /* 0x0000000d032e7c11 */ /* 0x000fe200088f16ff */
[----:B------:R-:W-:Y:S01]  /*5e10*/  IMAD.MOV.U32 R42, RZ, RZ, R8 ;  /* 0x000000ffff2a7224 */ /* 0x000fe200078e0008 */
[----:B------:R-:W-:Y:S01]  /*5e20*/  ISETP.LT.AND P1, PT, R72, UR15, !P0 ;  /* 0x0000000f48007c0c */ /* 0x000fe2000c721270 */
[----:B------:R-:W-:-:S02]  /*5e30*/  IMAD.MOV.U32 R43, RZ, RZ, R10 ;  /* 0x000000ffff2b7224 */ /* 0x000fc400078e000a */
[----:B------:R-:W-:Y:S02]  /*5e40*/  IMAD.MOV.U32 R6, RZ, RZ, R9 ;  /* 0x000000ffff067224 */ /* 0x000fe400078e0009 */
[----:B------:R-:W-:Y:S01]  /*5e50*/  IMAD.MOV.U32 R7, RZ, RZ, R11 ;  /* 0x000000ffff077224 */ /* 0x000fe200078e000b */
[----:B-----5:R-:W-:Y:S01]  /*5e60*/  STS.128 [R44], R40 ;  /* 0x000000282c007388 */ /* 0x020fe20000000c00 */
[----:B------:R-:W-:Y:S02]  /*5e70*/  IMAD.MOV.U32 R8, RZ, RZ, R12 ;  /* 0x000000ffff087224 */ /* 0x000fe400078e000c */
[----:B------:R-:W-:Y:S01]  /*5e80*/  IMAD.MOV.U32 R9, RZ, RZ, R14 ;  /* 0x000000ffff097224 */ /* 0x000fe200078e000e */
[----:B------:R1:W-:Y:S01]  /*5e90*/  STS.128 [R44+0x400], R4 ;  /* 0x000400042c007388 */ /* 0x0003e20000000c00 */
[----:B------:R-:W-:Y:S02]  /*5ea0*/  IMAD.MOV.U32 R76, RZ, RZ, R13 ;  /* 0x000000ffff4c7224 */ /* 0x000fe400078e000d */
[----:B------:R-:W-:Y:S01]  /*5eb0*/  IMAD.MOV.U32 R77, RZ, RZ, R15 ;  /* 0x000000ffff4d7224 */ /* 0x000fe200078e000f */
[----:B------:R-:W-:Y:S01]  /*5ec0*/  BAR.SYNC.DEFER_BLOCKING 0x0 ;  /* 0x0000000000007b1d */ /* 0x000fe20000010000 */
[----:B------:R-:W-:-:S02]  /*5ed0*/  IMAD.MOV.U32 R10, RZ, RZ, R16 ;  /* 0x000000ffff0a7224 */ /* 0x000fc400078e0010 */
[----:B------:R-:W-:Y:S02]  /*5ee0*/  IMAD.MOV.U32 R11, RZ, RZ, R18 ;  /* 0x000000ffff0b7224 */ /* 0x000fe400078e0012 */
[----:B------:R-:W-:Y:S02]  /*5ef0*/  IMAD.MOV.U32 R78, RZ, RZ, R17 ;  /* 0x000000ffff4e7224 */ /* 0x000fe400078e0011 */
[----:B------:R-:W-:Y:S02]  /*5f00*/  IMAD.MOV.U32 R79, RZ, RZ, R19 ;  /* 0x000000ffff4f7224 */ /* 0x000fe400078e0013 */
[----:B------:R-:W-:Y:S02]  /*5f10*/  IMAD.MOV.U32 R18, RZ, RZ, R25 ;  /* 0x000000ffff127224 */ /* 0x000fe400078e0019 */
[----:B------:R-:W-:Y:S02]  /*5f20*/  IMAD.MOV.U32 R19, RZ, RZ, R27 ;  /* 0x000000ffff137224 */ /* 0x000fe400078e001b */
[----:B-1----:R-:W-:-:S02]  /*5f30*/  IMAD.MOV.U32 R6, RZ, RZ, R24 ;  /* 0x000000ffff067224 */ /* 0x002fc400078e0018 */
[----:B------:R-:W-:Y:S02]  /*5f40*/  IMAD.MOV.U32 R7, RZ, RZ, R26 ;  /* 0x000000ffff077224 */ /* 0x000fe400078e001a */
[----:B------:R-:W-:Y:S02]  /*5f50*/  IMAD.MOV.U32 R4, RZ, RZ, R20 ;  /* 0x000000ffff047224 */ /* 0x000fe400078e0014 */
[----:B------:R-:W-:Y:S02]  /*5f60*/  IMAD.MOV.U32 R5, RZ, RZ, R22 ;  /* 0x000000ffff057224 */ /* 0x000fe400078e0016 */
[----:B------:R-:W-:Y:S02]  /*5f70*/  IMAD.MOV.U32 R16, RZ, RZ, R21 ;  /* 0x000000ffff107224 */ /* 0x000fe400078e0015 */
[----:B------:R-:W-:Y:S01]  /*5f80*/  IMAD.MOV.U32 R17, RZ, RZ, R23 ;  /* 0x000000ffff117224 */ /* 0x000fe200078e0017 */
[----:B------:R-:W1:Y:S01]  /*5f90*/  LDS.128 R40, [R36] ;  /* 0x0000000024287984 */ /* 0x000e620000000c00 */
[----:B------:R-:W-:-:S02]  /*5fa0*/  IMAD.MOV.U32 R80, RZ, RZ, R29 ;  /* 0x000000ffff507224 */ /* 0x000fc400078e001d */
[----:B------:R-:W-:Y:S01]  /*5fb0*/  IMAD.MOV.U32 R81, RZ, RZ, R31 ;  /* 0x000000ffff517224 */ /* 0x000fe200078e001f */
[----:B------:R-:W-:Y:S01]  /*5fc0*/  LDS.128 R12, [R36+0x800] ;  /* 0x00080000240c7984 */ /* 0x000fe20000000c00 */
[----:B------:R-:W-:Y:S02]  /*5fd0*/  IMAD.MOV.U32 R82, RZ, RZ, R33 ;  /* 0x000000ffff527224 */ /* 0x000fe400078e0021 */
[----:B------:R-:W-:Y:S01]  /*5fe0*/  IMAD.MOV.U32 R83, RZ, RZ, R35 ;  /* 0x000000ffff537224 */ /* 0x000fe200078e0023 */
[----:B------:R-:W-:Y:S01]  /*5ff0*/  BAR.SYNC.DEFER_BLOCKING 0x0 ;  /* 0x0000000000007b1d */ /* 0x000fe20000010000 */
[-C--:B----4-:R-:W-:Y:S02]  /*6000*/  IMAD R39, R0, R37.reuse, RZ ;  /* 0x0000002500277224 */ /* 0x090fe400078e02ff */
[-C--:B------:R-:W-:Y:S02]  /*6010*/  IMAD R23, R72, R37.reuse, RZ ;  /* 0x0000002548177224 */ /* 0x080fe400078e02ff */
[-C--:B------:R-:W-:Y:S01]  /*6020*/  IMAD R3, R74, R37.reuse, RZ ;  /* 0x000000254a037224 */ /* 0x080fe200078e02ff */
[----:B------:R-:W-:Y:S01]  /*6030*/  LEA R20, P3, R39, R2, 0x2 ;  /* 0x0000000227147211 */ /* 0x000fe200078610ff */
[----:B------:R-:W-:-:S02]  /*6040*/  IMAD R31, R70, R37, RZ ;  /* 0x00000025461f7224 */ /* 0x000fc400078e02ff */
[-C--:B------:R-:W-:Y:S01]  /*6050*/  IMAD R33, R68, R37.reuse, RZ ;  /* 0x0000002544217224 */ /* 0x080fe200078e02ff */
[----:B------:R-:W-:Y:S01]  /*6060*/  LEA.HI.X.SX32 R21, R39, R46, 0x2, P3 ;  /* 0x0000002e27157211 */ /* 0x000fe200018f16ff */
[----:B------:R-:W-:Y:S01]  /*6070*/  IMAD R45, R62, R37, RZ ;  /* 0x000000253e2d7224 */ /* 0x000fe200078e02ff */
[----:B------:R-:W-:Y:S01]  /*6080*/  ISETP.LT.AND P3, PT, R74, UR15, !P0 ;  /* 0x0000000f4a007c0c */ /* 0x000fe2000c761270 */
[----:B------:R-:W-:Y:S01]  /*6090*/  IMAD R39, R37, 0x20, R39 ;  /* 0x0000002025277824 */ /* 0x000fe200078e0227 */
[----:B------:R-:W-:Y:S04]  /*60a0*/  STS.128 [R44], R8 ;  /* 0x000000082c007388 */ /* 0x000fe80000000c00 */
[----:B------:R2:W-:Y:S01]  /*60b0*/  STS.128 [R44+0x400], R76 ;  /* 0x0004004c2c007388 */ /* 0x0005e20000000c00 */
[----:B------:R-:W-:Y:S01]  /*60c0*/  BAR.SYNC.DEFER_BLOCKING 0x0 ;  /* 0x0000000000007b1d */ /* 0x000fe20000010000 */
[----:B--2---:R-:W-:Y:S01]  /*60d0*/  IMAD.MOV.U32 R76, RZ, RZ, R28 ;  /* 0x000000ffff4c7224 */ /* 0x004fe200078e001c */
[-C--:B------:R-:W-:Y:S01]  /*60e0*/  LEA R28, P5, R23, R2.reuse, 0x2 ;  /* 0x00000002171c7211 */ /* 0x080fe200078a10ff */
[----:B------:R-:W-:Y:S01]  /*60f0*/  IMAD.MOV.U32 R77, RZ, RZ, R30 ;  /* 0x000000ffff4d7224 */ /* 0x000fe200078e001e */
[----:B------:R-:W-:Y:S01]  /*6100*/  LEA R30, P6, R31, R2, 0x2 ;  /* 0x000000021f1e7211 */ /* 0x000fe200078c10ff */
[----:B------:R-:W-:Y:S01]  /*6110*/  IMAD.MOV.U32 R78, RZ, RZ, R32 ;  /* 0x000000ffff4e7224 */ /* 0x000fe200078e0020 */
[----:B------:R-:W-:Y:S01]  /*6120*/  LEA.HI.X.SX32 R29, R23, R46, 0x2, P5 ;  /* 0x0000002e171d7211 */ /* 0x000fe200028f16ff */
[----:B------:R-:W-:Y:S01]  /*6130*/  IMAD.MOV.U32 R79, RZ, RZ, R34 ;  /* 0x000000ffff4f7224 */ /* 0x000fe200078e0022 */
[----:B------:R-:W-:-:S02]  /*6140*/  ISETP.LT.AND P5, PT, R68, UR15, !P0 ;  /* 0x0000000f44007c0c */ /* 0x000fc4000c7a1270 */
[----:B------:R-:W-:Y:S02]  /*6150*/  LEA.HI.X.SX32 R31, R31, R46, 0x2, P6 ;  /* 0x0000002e1f1f7211 */ /* 0x000fe400030f16ff */
[C---:B------:R-:W-:Y:S01]  /*6160*/  LEA R32, P6, R33.reuse, R2, 0x2 ;  /* 0x0000000221207211 */ /* 0x040fe200078c10ff */
[----:B------:R-:W2:Y:S03]  /*6170*/  LDS.128 R24, [R36] ;  /* 0x0000000024187984 */ /* 0x000ea60000000c00 */
[----:B------:R-:W-:Y:S01]  /*6180*/  LEA.HI.X.SX32 R33, R33, R46, 0x2, P6 ;  /* 0x0000002e21217211 */ /* 0x000fe200030f16ff */
[----:B------:R-:W-:Y:S01]  /*6190*/  LDS.128 R8, [R36+0x800] ;  /* 0x0008000024087984 */ /* 0x000fe20000000c00 */
[----:B------:R-:W-:Y:S06]  /*61a0*/  BAR.SYNC.DEFER_BLOCKING 0x0 ;  /* 0x0000000000007b1d */ /* 0x000fec0000010000 */
[----:B------:R-:W-:Y:S04]  /*61b0*/  STS.128 [R44], R4 ;  /* 0x000000042c007388 */ /* 0x000fe80000000c00 */
[----:B------:R-:W-:Y:S01]  /*61c0*/  STS.128 [R44+0x400], R16 ;  /* 0x000400102c007388 */ /* 0x000fe20000000c00 */
[----:B------:R-:W-:Y:S06]  /*61d0*/  BAR.SYNC.DEFER_BLOCKING 0x0 ;  /* 0x0000000000007b1d */ /* 0x000fec0000010000 */
[----:B------:R-:W3:Y:S04]  /*61e0*/  LDS.128 R16, [R36] ;  /* 0x0000000024107984 */ /* 0x000ee80000000c00 */
[----:B------:R-:W-:Y:S01]  /*61f0*/  LDS.128 R4, [R36+0x800] ;  /* 0x0008000024047984 */ /* 0x000fe20000000c00 */
[----:B------:R-:W-:Y:S06]  /*6200*/  BAR.SYNC.DEFER_BLOCKING 0x0 ;  /* 0x0000000000007b1d */ /* 0x000fec0000010000 */
[----:B------:R-:W-:Y:S04]  /*6210*/  STS.128 [R44], R76 ;  /* 0x0000004c2c007388 */ /* 0x000fe80000000c00 */
[----:B------:R4:W-:Y:S01]  /*6220*/  STS.128 [R44+0x400], R80 ;  /* 0x000400502c007388 */ /* 0x0009e20000000c00 */
[----:B------:R-:W-:Y:S01]  /*6230*/  BAR.SYNC.DEFER_BLOCKING 0x0 ;  /* 0x0000000000007b1d */ /* 0x000fe20000010000 */
[----:B----4-:R-:W-:-:S05]  /*6240*/  LOP3.LUT R44, R0, 0x20, RZ, 0xfc, !PT ;  /* 0x00000020002c7812 */ /* 0x010fca00078efcff */
[----:B-1----:R1:W-:Y:S01]  /*6250*/  @P4 STG.E desc[UR22][R20.64], R40 ;  /* 0x0000002814004986 */ /* 0x0023e2000c101916 */
[----:B------:R-:W-:-:S04]  /*6260*/  LEA R22, P4, R3, R2, 0x2 ;  /* 0x0000000203167211 */ /* 0x000fc800078810ff */
[----:B------:R-:W-:Y:S01]  /*6270*/  LEA.HI.X.SX32 R23, R3, R46, 0x2, P4 ;  /* 0x0000002e03177211 */ /* 0x000fe200020f16ff */
[C---:B------:R-:W-:Y:S01]  /*6280*/  IMAD R3, R66.reuse, R37, RZ ;  /* 0x0000002542037224 */ /* 0x040fe200078e02ff */
[----:B------:R-:W-:-:S03]  /*6290*/  ISETP.LT.AND P4, PT, R66, UR15, !P0 ;  /* 0x0000000f42007c0c */ /* 0x000fc6000c781270 */
[----:B------:R4:W-:Y:S01]  /*62a0*/  @P3 STG.E desc[UR22][R22.64], R41 ;  /* 0x0000002916003986 */ /* 0x0009e2000c101916 */
[----:B------:R-:W-:-:S03]  /*62b0*/  LEA R34, P3, R3, R2, 0x2 ;  /* 0x0000000203227211 */ /* 0x000fc600078610ff */
[----:B------:R5:W-:Y:S01]  /*62c0*/  @P1 STG.E desc[UR22][R28.64], R42 ;  /* 0x0000002a1c001986 */ /* 0x000be2000c101916 */
[----:B------:R-:W-:Y:S01]  /*62d0*/  LEA.HI.X.SX32 R35, R3, R46, 0x2, P3 ;  /* 0x0000002e03237211 */ /* 0x000fe200018f16ff */
[CC--:B------:R-:W-:Y:S01]  /*62e0*/  IMAD R3, R64.reuse, R37.reuse, RZ ;  /* 0x0000002540037224 */ /* 0x0c0fe200078e02ff */
[----:B------:R-:W-:Y:S01]  /*62f0*/  ISETP.LT.AND P1, PT, R64, UR15, !P0 ;  /* 0x0000000f40007c0c */ /* 0x000fe2000c721270 */
[----:B------:R-:W-:Y:S01]  /*6300*/  @P2 STG.E desc[UR22][R30.64], R43 ;  /* 0x0000002b1e002986 */ /* 0x000fe2000c101916 */
[C---:B------:R-:W-:Y:S02]  /*6310*/  ISETP.LT.AND P3, PT, R60.reuse, UR15, !P0 ;  /* 0x0000000f3c007c0c */ /* 0x040fe4000c761270 */
[C---:B-1----:R-:W-:Y:S01]  /*6320*/  LEA R40, P2, R3.reuse, R2, 0x2 ;  /* 0x0000000203287211 */ /* 0x042fe200078410ff */
[----:B------:R-:W1:Y:S03]  /*6330*/  LDS.128 R20, [R36] ;  /* 0x0000000024147984 */ /* 0x000e660000000c00 */
[----:B----4-:R-:W-:Y:S01]  /*6340*/  LEA.HI.X.SX32 R41, R3, R46, 0x2, P2 ;  /* 0x0000002e03297211 */ /* 0x010fe200010f16ff */
[----:B--2---:R2:W-:Y:S01]  /*6350*/  @P5 STG.E desc[UR22][R32.64], R24 ;  /* 0x0000001820005986 */ /* 0x0045e2000c101916 */
[-C--:B-----5:R-:W-:Y:S01]  /*6360*/  IMAD R29, R60, R37.reuse, RZ ;  /* 0x000000253c1d7224 */ /* 0x0a0fe200078e02ff */
[C---:B------:R-:W-:Y:S01]  /*6370*/  ISETP.LT.AND P2, PT, R58.reuse, UR15, !P0 ;  /* 0x0000000f3a007c0c */ /* 0x040fe2000c741270 */
[----:B------:R-:W-:Y:S01]  /*6380*/  IMAD R3, R58, R37, RZ ;  /* 0x000000253a037224 */ /* 0x000fe200078e02ff */
[----:B------:R4:W-:Y:S01]  /*6390*/  @P4 STG.E desc[UR22][R34.64], R25 ;  /* 0x0000001922004986 */ /* 0x0009e2000c101916 */
[----:B------:R-:W-:-:S02]  /*63a0*/  ISETP.LT.AND P4, PT, R62, UR15, !P0 ;  /* 0x0000000f3e007c0c */ /* 0x000fc4000c781270 */
[----:B------:R-:W-:Y:S01]  /*63b0*/  ISETP.LT.AND P5, PT, R44, UR15, !P0 ;  /* 0x0000000f2c007c0c */ /* 0x000fe2000c7a1270 */
[----:B------:R5:W-:Y:S01]  /*63c0*/  @P1 STG.E desc[UR22][R40.64], R26 ;  /* 0x0000001a28001986 */ /* 0x000be2000c101916 */
[-C--:B------:R-:W-:Y:S02]  /*63d0*/  LEA R28, P1, R29, R2.reuse, 0x2 ;  /* 0x000000021d1c7211 */ /* 0x080fe400078210ff */
[----:B--2---:R-:W-:Y:S01]  /*63e0*/  LEA R24, P6, R45, R2, 0x2 ;  /* 0x000000022d187211 */ /* 0x004fe200078c10ff */
[----:B------:R-:W-:Y:S01]  /*63f0*/  IMAD R33, R56, R37, RZ ;  /* 0x0000002538217224 */ /* 0x000fe200078e02ff */
[-C--:B------:R-:W-:Y:S02]  /*6400*/  LEA.HI.X.SX32 R29, R29, R46.reuse, 0x2, P1 ;  /* 0x0000002e1d1d7211 */ /* 0x080fe400008f16ff */
[----:B----4-:R-:W-:Y:S02]  /*6410*/  LEA.HI.X.SX32 R25, R45, R46, 0x2, P6 ;  /* 0x0000002e2d197211 */ /* 0x010fe400030f16ff */
[----:B------:R-:W-:-:S02]  /*6420*/  LEA R30, P6, R3, R2, 0x2 ;  /* 0x00000002031e7211 */ /* 0x000fc400078c10ff */
[----:B------:R-:W-:Y:S01]  /*6430*/  ISETP.LT.AND P1, PT, R56, UR15, !P0 ;  /* 0x0000000f38007c0c */ /* 0x000fe2000c721270 */
[----:B------:R2:W-:Y:S01]  /*6440*/  @P4 STG.E desc[UR22][R24.64], R27 ;  /* 0x0000001b18004986 */ /* 0x0005e2000c101916 */
[----:B------:R-:W-:Y:S01]  /*6450*/  LEA.HI.X.SX32 R31, R3, R46, 0x2, P6 ;  /* 0x0000002e031f7211 */ /* 0x000fe200030f16ff */
[-C--:B------:R-:W-:Y:S01]  /*6460*/  IMAD R3, R54, R37.reuse, RZ ;  /* 0x0000002536037224 */ /* 0x080fe200078e02ff */
[C---:B------:R-:W-:Y:S01]  /*6470*/  ISETP.LT.AND P6, PT, R52.reuse, UR15, !P0 ;  /* 0x0000000f34007c0c */ /* 0x040fe2000c7c1270 */
[----:B---3--:R3:W-:Y:S01]  /*6480*/  @P3 STG.E desc[UR22][R28.64], R16 ;  /* 0x000000101c003986 */ /* 0x0087e2000c101916 */
[C---:B------:R-:W-:Y:S01]  /*6490*/  LEA R32, P3, R33.reuse, R2, 0x2 ;  /* 0x0000000221207211 */ /* 0x040fe200078610ff */
[----:B-----5:R-:W-:Y:S01]  /*64a0*/  IMAD R41, R52, R37, RZ ;  /* 0x0000002534297224 */ /* 0x020fe200078e02ff */
[----:B------:R-:W-:Y:S01]  /*64b0*/  LOP3.LUT R26, R0, 0x22, RZ, 0xfc, !PT ;  /* 0x00000022001a7812 */ /* 0x000fe200078efcff */
[----:B------:R4:W-:Y:S01]  /*64c0*/  @P2 STG.E desc[UR22][R30.64], R17 ;  /* 0x000000111e002986 */ /* 0x0009e2000c101916 */
[----:B------:R-:W-:-:S02]  /*64d0*/  LEA.HI.X.SX32 R33, R33, R46, 0x2, P3 ;  /* 0x0000002e21217211 */ /* 0x000fc400018f16ff */
[C---:B------:R-:W-:Y:S01]  /*64e0*/  LEA R34, P3, R3.reuse, R2, 0x2 ;  /* 0x0000000203227211 */ /* 0x040fe200078610ff */
[-C--:B--2---:R-:W-:Y:S01]  /*64f0*/  IMAD R27, R48, R37.reuse, RZ ;  /* 0x00000025301b7224 */ /* 0x084fe200078e02ff */
[----:B------:R-:W-:Y:S01]  /*6500*/  ISETP.LT.AND P2, PT, R54, UR15, !P0 ;  /* 0x0000000f36007c0c */ /* 0x000fe2000c741270 */
[----:B------:R2:W-:Y:S01]  /*6510*/  @P1 STG.E desc[UR22][R32.64], R18 ;  /* 0x0000001220001986 */ /* 0x0005e2000c101916 */
[----:B------:R-:W-:Y:S01]  /*6520*/  LEA.HI.X.SX32 R35, R3, R46, 0x2, P3 ;  /* 0x0000002e03237211 */ /* 0x000fe200018f16ff */
[C---:B------:R-:W-:Y:S01]  /*6530*/  IMAD R3, R50.reuse, R37, RZ ;  /* 0x0000002532037224 */ /* 0x040fe200078e02ff */
[C---:B------:R-:W-:Y:S02]  /*6540*/  LEA R24, P1, R41.reuse, R2, 0x2 ;  /* 0x0000000229187211 */ /* 0x040fe400078210ff */
[----:B------:R-:W-:Y:S02]  /*6550*/  ISETP.LT.AND P3, PT, R50, UR15, !P0 ;  /* 0x0000000f32007c0c */ /* 0x000fe4000c761270 */
[----:B------:R-:W-:-:S02]  /*6560*/  LEA.HI.X.SX32 R25, R41, R46, 0x2, P1 ;  /* 0x0000002e29197211 */ /* 0x000fc400008f16ff */
[C---:B---3--:R-:W-:Y:S02]  /*6570*/  LEA R16, P1, R3.reuse, R2, 0x2 ;  /* 0x0000000203107211 */ /* 0x048fe400078210ff */
[----:B------:R-:W-:Y:S01]  /*6580*/  ISETP.LT.AND P4, PT, R26, UR15, !P0 ;  /* 0x0000000f1a007c0c */ /* 0x000fe2000c781270 */
[----:B------:R-:W-:Y:S01]  /*6590*/  @P2 STG.E desc[UR22][R34.64], R19 ;  /* 0x0000001322002986 */ /* 0x000fe2000c101916 */
[----:B----4-:R-:W-:Y:S01]  /*65a0*/  LEA.HI.X.SX32 R17, R3, R46, 0x2, P1 ;  /* 0x0000002e03117211 */ /* 0x010fe200008f16ff */
[----:B------:R-:W-:Y:S01]  /*65b0*/  IMAD R3, R38, R37, RZ ;  /* 0x0000002526037224 */ /* 0x000fe200078e02ff */
[----:B------:R-:W-:Y:S01]  /*65c0*/  ISETP.LT.AND P2, PT, R48, UR15, !P0 ;  /* 0x0000000f30007c0c */ /* 0x000fe2000c741270 */
[----:B-1----:R1:W-:Y:S01]  /*65d0*/  @P6 STG.E desc[UR22][R24.64], R20 ;  /* 0x0000001418006986 */ /* 0x0023e2000c101916 */
[----:B------:R-:W-:Y:S02]  /*65e0*/  LEA R26, P6, R27, R2, 0x2 ;  /* 0x000000021b1a7211 */ /* 0x000fe400078c10ff */
[----:B--2---:R-:W-:Y:S01]  /*65f0*/  LOP3.LUT R18, R0, 0x24, RZ, 0xfc, !PT ;  /* 0x0000002400127812 */ /* 0x004fe200078efcff */
[----:B------:R2:W-:Y:S01]  /*6600*/  @P3 STG.E desc[UR22][R16.64], R21 ;  /* 0x0000001510003986 */ /* 0x0005e2000c101916 */
[----:B------:R-:W-:-:S02]  /*6610*/  ISETP.LT.AND P1, PT, R38, UR15, !P0 ;  /* 0x0000000f26007c0c */ /* 0x000fc4000c721270 */
[----:B------:R-:W-:Y:S02]  /*6620*/  LEA.HI.X.SX32 R27, R27, R46, 0x2, P6 ;  /* 0x0000002e1b1b7211 */ /* 0x000fe400030f16ff */
[----:B------:R-:W-:Y:S02]  /*6630*/  ISETP.LT.AND P3, PT, R18, UR15, !P0 ;  /* 0x0000000f12007c0c */ /* 0x000fe4000c761270 */
[C---:B------:R-:W-:Y:S01]  /*6640*/  LEA R18, P6, R3.reuse, R2, 0x2 ;  /* 0x0000000203127211 */ /* 0x040fe200078c10ff */
[----:B------:R3:W-:Y:S01]  /*6650*/  @P2 STG.E desc[UR22][R26.64], R22 ;  /* 0x000000161a002986 */ /* 0x0007e2000c101916 */
[----:B-1----:R-:W-:Y:S02]  /*6660*/  LOP3.LUT R20, R0, 0x28, RZ, 0xfc, !PT ;  /* 0x0000002800147812 */ /* 0x002fe400078efcff */
[----:B------:R-:W-:Y:S01]  /*6670*/  LEA.HI.X.SX32 R19, R3, R46, 0x2, P6 ;  /* 0x0000002e03137211 */ /* 0x000fe200030f16ff */
[----:B------:R-:W-:Y:S01]  /*6680*/  IMAD R3, R37, 0x2, R39 ;  /* 0x0000000225037824 */ /* 0x000fe200078e0227 */
[----:B------:R-:W-:-:S02]  /*6690*/  LEA R24, P6, R39, R2, 0x2 ;  /* 0x0000000227187211 */ /* 0x000fc400078c10ff */
[----:B------:R-:W-:Y:S01]  /*66a0*/  LOP3.LUT R28, R0, 0x26, RZ, 0xfc, !PT ;  /* 0x00000026001c7812 */ /* 0x000fe200078efcff */
[----:B------:R1:W-:Y:S01]  /*66b0*/  @P1 STG.E desc[UR22][R18.64], R23 ;  /* 0x0000001712001986 */ /* 0x0003e2000c101916 */
[----:B------:R-:W-:Y:S01]  /*66c0*/  LEA.HI.X.SX32 R25, R39, R46, 0x2, P6 ;  /* 0x0000002e27197211 */ /* 0x000fe200030f16ff */
[----:B--2---:R-:W-:Y:S01]  /*66d0*/  IMAD R21, R37, 0x2, R3 ;  /* 0x0000000225157824 */ /* 0x004fe200078e0203 */
[----:B------:R-:W-:Y:S02]  /*66e0*/  ISETP.LT.AND P1, PT, R20, UR15, !P0 ;  /* 0x0000000f14007c0c */ /* 0x000fe4000c721270 */
[C---:B------:R-:W-:Y:S01]  /*66f0*/  LEA R16, P6, R3.reuse, R2, 0x2 ;  /* 0x0000000203107211 */ /* 0x040fe200078c10ff */
[----:B------:R2:W-:Y:S01]  /*6700*/  @P5 STG.E desc[UR22][R24.64], R12 ;  /* 0x0000000c18005986 */ /* 0x0005e2000c101916 */
[----:B------:R-:W-:Y:S02]  /*6710*/  LOP3.LUT R20, R0, 0x2a, RZ, 0xfc, !PT ;  /* 0x0000002a00147812 */ /* 0x000fe400078efcff */
[----:B------:R-:W-:Y:S01]  /*6720*/  LEA.HI.X.SX32 R17, R3, R46, 0x2, P6 ;  /* 0x0000002e03117211 */ /* 0x000fe200030f16ff */
[----:B------:R-:W-:Y:S01]  /*6730*/  IMAD R3, R37, 0x2, R21 ;  /* 0x0000000225037824 */ /* 0x000fe200078e0215 */
[----:B------:R-:W-:-:S02]  /*6740*/  ISETP.LT.AND P5, PT, R20, UR15, !P0 ;  /* 0x0000000f14007c0c */ /* 0x000fc4000c7a1270 */
[----:B------:R-:W-:Y:S01]  /*6750*/  LEA R20, P6, R21, R2, 0x2 ;  /* 0x0000000215147211 */ /* 0x000fe200078c10ff */
[----:B------:R-:W-:Y:S01]  /*6760*/  @P4 STG.E desc[UR22][R16.64], R13 ;  /* 0x0000000d10004986 */ /* 0x000fe2000c101916 */
[----:B---3--:R-:W-:Y:S01]  /*6770*/  LOP3.LUT R22, R0, 0x2c, RZ, 0xfc, !PT ;  /* 0x0000002c00167812 */ /* 0x008fe200078efcff */
[----:B-1----:R-:W-:Y:S01]  /*6780*/  IMAD R23, R37, 0x2, R3 ;  /* 0x0000000225177824 */ /* 0x002fe200078e0203 */
[----:B------:R-:W-:Y:S02]  /*6790*/  ISETP.LT.AND P2, PT, R28, UR15, !P0 ;  /* 0x0000000f1c007c0c */ /* 0x000fe4000c741270 */
[----:B------:R-:W-:Y:S02]  /*67a0*/  LEA.HI.X.SX32 R21, R21, R46, 0x2, P6 ;  /* 0x0000002e15157211 */ /* 0x000fe400030f16ff */
[----:B------:R-:W-:Y:S02]  /*67b0*/  ISETP.LT.AND P4, PT, R22, UR15, !P0 ;  /* 0x0000000f16007c0c */ /* 0x000fe4000c781270 */
[----:B------:R-:W-:Y:S01]  /*67c0*/  LOP3.LUT R22, R0, 0x2e, RZ, 0xfc, !PT ;  /* 0x0000002e00167812 */ /* 0x000fe200078efcff */
[----:B------:R1:W-:Y:S01]  /*67d0*/  @P3 STG.E desc[UR22][R20.64], R14 ;  /* 0x0000000e14003986 */ /* 0x0003e2000c101916 */
[----:B------:R-:W-:-:S02]  /*67e0*/  LEA R18, P6, R3, R2, 0x2 ;  /* 0x0000000203127211 */ /* 0x000fc400078c10ff */
[----:B------:R-:W-:Y:S02]  /*67f0*/  ISETP.LT.AND P3, PT, R22, UR15, !P0 ;  /* 0x0000000f16007c0c */ /* 0x000fe4000c761270 */
[----:B------:R-:W-:Y:S01]  /*6800*/  LEA.HI.X.SX32 R19, R3, R46, 0x2, P6 ;  /* 0x0000002e03137211 */ /* 0x000fe200030f16ff */
[----:B------:R-:W-:Y:S01]  /*6810*/  IMAD R3, R37, 0x2, R23 ;  /* 0x0000000225037824 */ /* 0x000fe200078e0217 */
[C---:B------:R-:W-:Y:S02]  /*6820*/  LEA R22, P6, R23.reuse, R2, 0x2 ;  /* 0x0000000217167211 */ /* 0x040fe400078c10ff */
[----:B--2---:R-:W-:Y:S01]  /*6830*/  LOP3.LUT R12, R0, 0x30, RZ, 0xfc, !PT ;  /* 0x00000030000c7812 */ /* 0x004fe200078efcff */
[----:B------:R-:W-:Y:S01]  /*6840*/  @P2 STG.E desc[UR22][R18.64], R15 ;  /* 0x0000000f12002986 */ /* 0x000fe2000c101916 */
[----:B------:R-:W-:Y:S01]  /*6850*/  LEA.HI.X.SX32 R23, R23, R46, 0x2, P6 ;  /* 0x0000002e17177211 */ /* 0x000fe200030f16ff */
[----:B-1----:R-:W-:Y:S01]  /*6860*/  IMAD R14, R37, 0x2, R3 ;  /* 0x00000002250e7824 */ /* 0x002fe200078e0203 */
[----:B------:R-:W-:-:S02]  /*6870*/  ISETP.LT.AND P2, PT, R12, UR15, !P0 ;  /* 0x0000000f0c007c0c */ /* 0x000fc4000c741270 */
[----:B------:R-:W-:Y:S01]  /*6880*/  LOP3.LUT R16, R0, 0x32, RZ, 0xfc, !PT ;  /* 0x0000003200107812 */ /* 0x000fe200078efcff */
[----:B------:R1:W-:Y:S01]  /*6890*/  @P1 STG.E desc[UR22][R22.64], R8 ;  /* 0x0000000816001986 */ /* 0x0003e2000c101916 */
[C---:B------:R-:W-:Y:S02]  /*68a0*/  LEA R12, P6, R3.reuse, R2, 0x2 ;  /* 0x00000002030c7211 */ /* 0x040fe400078c10ff */
[----:B------:R-:W-:Y:S02]  /*68b0*/  ISETP.LT.AND P1, PT, R16, UR15, !P0 ;  /* 0x0000000f10007c0c */ /* 0x000fe4000c721270 */
[----:B------:R-:W-:Y:S01]  /*68c0*/  LEA.HI.X.SX32 R13, R3, R46, 0x2, P6 ;  /* 0x0000002e030d7211 */ /* 0x000fe200030f16ff */
[C---:B------:R-:W-:Y:S01]  /*68d0*/  IMAD R3, R37.reuse, 0x2, R14 ;  /* 0x0000000225037824 */ /* 0x040fe200078e020e */
[----:B------:R-:W-:Y:S02]  /*68e0*/  LEA R16, P6, R14, R2, 0x2 ;  /* 0x000000020e107211 */ /* 0x000fe400078c10ff */
[----:B------:R-:W-:Y:S01]  /*68f0*/  LOP3.LUT R20, R0, 0x34, RZ, 0xfc, !PT ;  /* 0x0000003400147812 */ /* 0x000fe200078efcff */
[----:B------:R2:W-:Y:S01]  /*6900*/  @P5 STG.E desc[UR22][R12.64], R9 ;  /* 0x000000090c005986 */ /* 0x0005e2000c101916 */
[----:B------:R-:W-:Y:S01]  /*6910*/  LEA.HI.X.SX32 R17, R14, R46, 0x2, P6 ;  /* 0x0000002e0e117211 */ /* 0x000fe200030f16ff */
[----:B-1----:R-:W-:Y:S01]  /*6920*/  IMAD R8, R37, 0x2, R3 ;  /* 0x0000000225087824 */ /* 0x002fe200078e0203 */
[----:B------:R-:W-:-:S02]  /*6930*/  LEA R14, P6, R3, R2, 0x2 ;  /* 0x00000002030e7211 */ /* 0x000fc400078c10ff */
[----:B------:R-:W-:Y:S01]  /*6940*/  LOP3.LUT R18, R0, 0x36, RZ, 0xfc, !PT ;  /* 0x0000003600127812 */ /* 0x000fe200078efcff */
[----:B------:R1:W-:Y:S01]  /*6950*/  @P4 STG.E desc[UR22][R16.64], R10 ;  /* 0x0000000a10004986 */ /* 0x0003e2000c101916 */
[----:B------:R-:W-:Y:S02]  /*6960*/  ISETP.LT.AND P5, PT, R20, UR15, !P0 ;  /* 0x0000000f14007c0c */ /* 0x000fe4000c7a1270 */
[----:B------:R-:W-:Y:S01]  /*6970*/  LEA.HI.X.SX32 R15, R3, R46, 0x2, P6 ;  /* 0x0000002e030f7211 */ /* 0x000fe200030f16ff */
[----:B------:R-:W3:Y:S01]  /*6980*/  LDS.128 R20, [R36+0x800] ;  /* 0x0008000024147984 */ /* 0x000ee20000000c00 */
[----:B------:R-:W-:Y:S01]  /*6990*/  ISETP.LT.AND P4, PT, R18, UR15, !P0 ;  /* 0x0000000f12007c0c */ /* 0x000fe2000c781270 */
[C---:B------:R-:W-:Y:S01]  /*69a0*/  IMAD R3, R37.reuse, 0x2, R8 ;  /* 0x0000000225037824 */ /* 0x040fe200078e0208 */
[----:B------:R-:W-:Y:S01]  /*69b0*/  LEA R18, P6, R8, R2, 0x2 ;  /* 0x0000000208127211 */ /* 0x000fe200078c10ff */
[----:B------:R4:W-:Y:S01]  /*69c0*/  @P3 STG.E desc[UR22][R14.64], R11 ;  /* 0x0000000b0e003986 */ /* 0x0009e2000c101916 */
[----:B--2---:R-:W-:Y:S01]  /*69d0*/  LOP3.LUT R9, R0, 0x38, RZ, 0xfc, !PT ;  /* 0x0000003800097812 */ /* 0x004fe200078efcff */
[----:B------:R-:W-:Y:S01]  /*69e0*/  IMAD R13, R37, 0x2, R3 ;  /* 0x00000002250d7824 */ /* 0x000fe200078e0203 */
[----:B------:R-:W-:-:S02]  /*69f0*/  LEA.HI.X.SX32 R19, R8, R46, 0x2, P6 ;  /* 0x0000002e08137211 */ /* 0x000fc400030f16ff */
[----:B------:R-:W-:Y:S02]  /*6a00*/  LEA R8, P6, R3, R2, 0x2 ;  /* 0x0000000203087211 */ /* 0x000fe400078c10ff */
[----:B------:R-:W-:Y:S01]  /*6a10*/  ISETP.LT.AND P3, PT, R9, UR15, !P0 ;  /* 0x0000000f09007c0c */ /* 0x000fe2000c761270 */
[----:B------:R2:W-:Y:S01]  /*6a20*/  @P2 STG.E desc[UR22][R18.64], R4 ;  /* 0x0000000412002986 */ /* 0x0005e2000c101916 */
[----:B------:R-:W-:Y:S01]  /*6a30*/  LEA.HI.X.SX32 R9, R3, R46, 0x2, P6 ;  /* 0x0000002e03097211 */ /* 0x000fe200030f16ff */
[C---:B------:R-:W-:Y:S01]  /*6a40*/  IMAD R3, R37.reuse, 0x2, R13 ;  /* 0x0000000225037824 */ /* 0x040fe200078e020d */
[C---:B------:R-:W-:Y:S02]  /*6a50*/  LOP3.LUT R12, R0.reuse, 0x3a, RZ, 0xfc, !PT ;  /* 0x0000003a000c7812 */ /* 0x040fe400078efcff */
[----:B-1----:R-:W-:Y:S01]  /*6a60*/  LOP3.LUT R17, R0, 0x3e, RZ, 0xfc, !PT ;  /* 0x0000003e00117812 */ /* 0x002fe200078efcff */
[----:B----4-:R-:W-:Y:S01]  /*6a70*/  IMAD R15, R37, 0x2, R3 ;  /* 0x00000002250f7824 */ /* 0x010fe200078e0203 */
[----:B------:R-:W-:Y:S01]  /*6a80*/  ISETP.LT.AND P2, PT, R12, UR15, !P0 ;  /* 0x0000000f0c007c0c */ /* 0x000fe2000c741270 */
[----:B------:R1:W-:Y:S01]  /*6a90*/  @P1 STG.E desc[UR22][R8.64], R5 ;  /* 0x0000000508001986 */ /* 0x0003e2000c101916 */
[----:B------:R-:W-:-:S02]  /*6aa0*/  LEA R10, P6, R13, R2, 0x2 ;  /* 0x000000020d0a7211 */ /* 0x000fc400078c10ff */
[----:B------:R-:W-:Y:S01]  /*6ab0*/  LOP3.LUT R24, R0, 0x3c, RZ, 0xfc, !PT ;  /* 0x0000003c00187812 */ /* 0x000fe200078efcff */
[----:B------:R-:W-:Y:S01]  /*6ac0*/  IMAD R0, R37, 0x2, R15 ;  /* 0x0000000225007824 */ /* 0x000fe200078e020f */
[----:B------:R-:W-:Y:S02]  /*6ad0*/  LEA R12, P1, R3, R2, 0x2 ;  /* 0x00000002030c7211 */ /* 0x000fe400078210ff */
[-C--:B------:R-:W-:Y:S01]  /*6ae0*/  LEA.HI.X.SX32 R11, R13, R46.reuse, 0x2, P6 ;  /* 0x0000002e0d0b7211 */ /* 0x080fe200030f16ff */
[----:B------:R-:W-:Y:S01]  /*6af0*/  IMAD R16, R37, 0x2, R0 ;  /* 0x0000000225107824 */ /* 0x000fe200078e0200 */
[----:B------:R-:W-:Y:S02]  /*6b00*/  LEA.HI.X.SX32 R13, R3, R46, 0x2, P1 ;  /* 0x0000002e030d7211 */ /* 0x000fe400008f16ff */
[-C--:B------:R-:W-:Y:S01]  /*6b10*/  LEA R14, P6, R15, R2.reuse, 0x2 ;  /* 0x000000020f0e7211 */ /* 0x080fe200078c10ff */
[----:B------:R-:W-:Y:S01]  /*6b20*/  IMAD R37, R37, 0x2, R16 ;  /* 0x0000000225257824 */ /* 0x000fe200078e0210 */
[----:B--2---:R-:W-:Y:S01]  /*6b30*/  LEA R4, P1, R0, R2, 0x2 ;  /* 0x0000000200047211 */ /* 0x004fe200078210ff */
[----:B------:R2:W-:Y:S01]  /*6b40*/  @P5 STG.E desc[UR22][R10.64], R6 ;  /* 0x000000060a005986 */ /* 0x0005e2000c101916 */
[----:B------:R-:W-:-:S02]  /*6b50*/  LEA.HI.X.SX32 R15, R15, R46, 0x2, P6 ;  /* 0x0000002e0f0f7211 */ /* 0x000fc400030f16ff */
[----:B-1----:R-:W-:Y:S01]  /*6b60*/  LEA.HI.X.SX32 R5, R0, R46, 0x2, P1 ;  /* 0x0000002e00057211 */ /* 0x002fe200008f16ff */
[----:B------:R2:W-:Y:S01]  /*6b70*/  @P4 STG.E desc[UR22][R12.64], R7 ;  /* 0x000000070c004986 */ /* 0x0005e2000c101916 */
[----:B------:R-:W-:Y:S02]  /*6b80*/  LEA R8, P6, R16, R2, 0x2 ;  /* 0x0000000210087211 */ /* 0x000fe400078c10ff */
[----:B------:R-:W-:Y:S01]  /*6b90*/  ISETP.LT.AND P1, PT, R24, UR15, !P0 ;  /* 0x0000000f18007c0c */ /* 0x000fe2000c721270 */
[----:B---3--:R2:W-:Y:S01]  /*6ba0*/  @P3 STG.E desc[UR22][R14.64], R20 ;  /* 0x000000140e003986 */ /* 0x0085e2000c101916 */
[----:B------:R-:W-:Y:S02]  /*6bb0*/  ISETP.LT.AND P0, PT, R17, UR15, !P0 ;  /* 0x0000000f11007c0c */ /* 0x000fe4000c701270 */
[----:B------:R-:W-:Y:S01]  /*6bc0*/  LEA.HI.X.SX32 R9, R16, R46, 0x2, P6 ;  /* 0x0000002e10097211 */ /* 0x000fe200030f16ff */
[----:B------:R2:W-:Y:S01]  /*6bd0*/  @P2 STG.E desc[UR22][R4.64], R21 ;  /* 0x0000001504002986 */ /* 0x0005e2000c101916 */
[----:B------:R-:W-:-:S04]  /*6be0*/  LEA R2, P6, R37, R2, 0x2 ;  /* 0x0000000225027211 */ /* 0x000fc800078c10ff */
[----:B------:R-:W-:-:S03]  /*6bf0*/  LEA.HI.X.SX32 R3, R37, R46, 0x2, P6 ;  /* 0x0000002e25037211 */ /* 0x000fc600030f16ff */
[----:B------:R2:W-:Y:S04]  /*6c00*/  @P1 STG.E desc[UR22][R8.64], R22 ;  /* 0x0000001608001986 */ /* 0x0005e8000c101916 */
[----:B------:R2:W-:Y:S01]  /*6c10*/  @P0 STG.E desc[UR22][R2.64], R23 ;  /* 0x0000001702000986 */ /* 0x0005e2000c101916 */
[----:B------:R-:W-:Y:S06]  /*6c20*/  BAR.SYNC.DEFER_BLOCKING 0x0 ;  /* 0x0000000000007b1d */ /* 0x000fec0000010000 */
[----:B------:R-:W-:Y:S05]  /*6c30*/  BRA.U UP0, `(.L_x_13) ;  /* 0x0000000100a07547 */ /* 0x000fea000b800000 */
[----:B------:R-:W1:Y:S01]  /*6c40*/  S2UR UR5, SR_CgaCtaId ;  /* 0x00000000000579c3 */ /* 0x000e620000008800 */
[----:B------:R-:W-:Y:S01]  /*6c50*/  NOP ;  /* 0x0000000000007918 */ /* 0x000fe20000000000 */
[----:B------:R-:W-:Y:S01]  /*6c60*/  UMOV UR4, 0x50 ;  /* 0x0000005000047882 */ /* 0x000fe20000000000 */
[----:B------:R-:W-:Y:S02]  /*6c70*/  IMAD.U32 R0, RZ, RZ, UR26 ;  /* 0x0000001aff007e24 */ /* 0x000fe4000f8e00ff */
[----:B--2---:R-:W-:Y:S02]  /*6c80*/  IMAD.MOV.U32 R3, RZ, RZ, 0x3 ;  /* 0x00000003ff037424 */ /* 0x004fe400078e00ff */
[----:B------:R-:W-:Y:S01]  /*6c90*/  IMAD.MOV.U32 R7, RZ, RZ, 0x1 ;  /* 0x00000001ff077424 */ /* 0x000fe200078e00ff */
[----:B------:R-:W-:-:S04]  /*6ca0*/  LOP3.LUT R0, R0, 0xffff, RZ, 0xc0, !PT ;  /* 0x0000ffff00007812 */ /* 0x000fc800078ec0ff */
[----:B------:R-:W-:-:S05]  /*6cb0*/  SHF.R.U32.HI R0, RZ, 0x5, R0 ;  /* 0x00000005ff007819 */ /* 0x000fca0000011600 */
[----:B------:R-:W-:Y:S01]  /*6cc0*/  VIADD R2, R0, 0x10 ;  /* 0x0000001000027836 */ /* 0x000fe20000000000 */
[----:B------:R-:W-:Y:S01]  /*6cd0*/  SHF.L.U32 R0, R3, R0, RZ ;  /* 0x0000000003007219 */ /* 0x000fe200000006ff */
[----:B-1----:R-:W-:-:S03]  /*6ce0*/  ULEA UR6, UR5, UR4, 0x18 ;  /* 0x0000000405067291 */ /* 0x002fc6000f8ec0ff */
[----:B------:R-:W-:-:S04]  /*6cf0*/  SHF.L.U32 R3, R7, R2, RZ ;  /* 0x0000000207037219 */ /* 0x000fc800000006ff */
[----:B------:R-:W-:Y:S02]  /*6d00*/  LOP3.LUT R0, R3, R0, RZ, 0xfc, !PT ;  /* 0x0000000003007212 */ /* 0x000fe400078efcff */
[----:B------:R-:W1:Y:S02]  /*6d10*/  LDS R5, [UR6] ;  /* 0x00000006ff057984 */ /* 0x000e640008000800 */
[C---:B------:R-:W-:Y:S02]  /*6d20*/  LOP3.LUT R2, R0.reuse, 0xffff, RZ, 0xc0, !PT ;  /* 0x0000ffff00027812 */ /* 0x040fe400078ec0ff */
[----:B-1----:R-:W-:-:S04]  /*6d30*/  LOP3.LUT R3, R0, 0xffff, R5, 0x80, !PT ;  /* 0x0000ffff00037812 */ /* 0x002fc800078e8005 */
[----:B------:R-:W-:-:S13]  /*6d40*/  ISETP.NE.AND P0, PT, R3, R2, PT ;  /* 0x000000020300720c */ /* 0x000fda0003f05270 */
[----:B------:R-:W-:Y:S05]  /*6d50*/  @P0 BRA `(.L_x_14) ;  /* 0x0000000000500947 */ /* 0x000fea0003800000 */
[----:B------:R-:W-:Y:S02]  /*6d60*/  SHF.R.U32.HI R5, RZ, 0x10, R5 ;  /* 0x00000010ff057819 */ /* 0x000fe40000011605 */
[----:B------:R-:W-:-:S04]  /*6d70*/  SHF.R.U32.HI R2, RZ, 0x10, R0 ;  /* 0x00000010ff027819 */ /* 0x000fc80000011600 */
[----:B------:R-:W-:-:S04]  /*6d80*/  LOP3.LUT R5, R5, R2, RZ, 0xc0, !PT ;  /* 0x0000000205057212 */ /* 0x000fc800078ec0ff */
[----:B------:R-:W-:-:S13]  /*6d90*/  ISETP.NE.AND P0, PT, R5, R2, PT ;  /* 0x000000020500720c */ /* 0x000fda0003f05270 */
[----:B------:R-:W-:Y:S05]  /*6da0*/  @P0 BRA `(.L_x_15) ;  /* 0x0000000000300947 */ /* 0x000fea0003800000 */
[----:B------:R-:W-:Y:S01]  /*6db0*/  R2UR UR4, R0 ;  /* 0x00000000000472ca */ /* 0x000fe200000e0000 */
[----:B------:R-:W-:Y:S01]  /*6dc0*/  VOTEU.ANY UR5, UPT, PT ;  /* 0x0000000000057886 */ /* 0x000fe200038e0100 */
[----:B------:R-:W1:Y:S01]  /*6dd0*/  S2R R0, SR_LANEID ;  /* 0x0000000000007919 */ /* 0x000e620000000000 */
[----:B------:R-:W-:-:S10]  /*6de0*/  UFLO.U32 UR5, UR5 ;  /* 0x00000005000572bd */ /* 0x000fd400080e0000 */
[----:B------:R-:W-:-:S06]  /*6df0*/  ULOP3.LUT UR4, URZ, UR4, URZ, 0x33, !UPT ;  /* 0x00000004ff047292 */ /* 0x000fcc000f8e33ff */
[----:B------:R-:W-:-:S04]  /*6e00*/  IMAD.U32 R2, RZ, RZ, UR4 ;  /* 0x00000004ff027e24 */ /* 0x000fc8000f8e00ff */
[----:B------:R-:W2:Y:S02]  /*6e10*/  REDUX UR7, R2 ;  /* 0x00000000020773c4 */ /* 0x000ea40000000000 */
[----:B------:R3:W-:Y:S01]  /*6e20*/  UTCATOMSWS.AND URZ, UR4 ;  /* 0x0000000400ff79e3 */ /* 0x0007e20008000000 */
[----:B-1----:R-:W-:Y:S01]  /*6e30*/  ISETP.EQ.U32.AND P0, PT, R0, UR5, PT ;  /* 0x0000000500007c0c */ /* 0x002fe2000bf02070 */
[----:B--2---:R-:W-:-:S12]  /*6e40*/  IMAD.U32 R0, RZ, RZ, UR7 ;  /* 0x00000007ff007e24 */ /* 0x004fd8000f8e00ff */
[----:B------:R3:W-:Y:S01]  /*6e50*/  @P0 ATOMS.AND RZ, [UR6], R0 ;  /* 0x00000000ffff098c */ /* 0x0007e2000a800006 */
[----:B------:R-:W-:Y:S05]  /*6e60*/  BRA `(.L_x_13) ;  /* 0x0000000000147947 */ /* 0x000fea0003800000 */
.L_x_15:
[----:B------:R-:W-:-:S07]  /*6e70*/  MOV R2, 0x6e90 ;  /* 0x00006e9000027802 */ /* 0x000fce0000000f00 */
[----:B------:R-:W-:Y:S05]  /*6e80*/  CALL.REL.NOINC `($__internal_0_$__cuda_sm10x_tcgen05_guardrail_trap_col_being_dealloced_not_returned_by_alloc) ;  /* 0x00000000002c7944 */ /* 0x000fea0003c00000 */
[----:B------:R-:W-:Y:S05]  /*6e90*/  BRA `(.L_x_13) ;  /* 0x0000000000087947 */ /* 0x000fea0003800000 */
.L_x_14:
[----:B------:R-:W-:-:S07]  /*6ea0*/  MOV R2, 0x6ec0 ;  /* 0x00006ec000027802 */ /* 0x000fce0000000f00 */
[----:B------:R-:W-:Y:S05]  /*6eb0*/  CALL.REL.NOINC `($__internal_2_$__cuda_sm10x_tcgen05_guardrail_trap_unallocated_columns_being_dealloced) ;  /* 0x0000000000387944 */ /* 0x000fea0003c00000 */
.L_x_13:
[----:B------:R-:W-:Y:S01]  /*6ec0*/  NOP ;  /* 0x0000000000007918 */ /* 0x000fe20000000000 */
[----:B---3--:R-:W-:Y:S05]  /*6ed0*/  EXIT ;  /* 0x000000000000794d */ /* 0x008fea0003800000 */
.L_x_9:
[----:B------:R-:W1:Y:S02]  /*6ee0*/  SYNCS.PHASECHK.TRANS64.TRYWAIT P4, [UR18], R4 ;  /* 0x00000004ff0075a7 */ /* 0x000e640008081112 */
[----:B-1----:R-:W-:Y:S05]  /*6ef0*/  @!P4 BRA `(.L_x_9) ;  /* 0xfffffffc00f8c947 */ /* 0x002fea000383ffff */
[----:B------:R-:W-:Y:S05]  /*6f00*/  BRA `(.L_x_16) ;  /* 0xffffffdc00dc7947 */ /* 0x000fea000383ffff */
.L_x_12:
[----:B------:R-:W1:Y:S02]  /*6f10*/  SYNCS.PHASECHK.TRANS64.TRYWAIT P1, [UR12], R4 ;  /* 0x00000004ff0075a7 */ /* 0x000e64000802110c */
[----:B-1----:R-:W-:Y:S05]  /*6f20*/  @!P1 BRA `(.L_x_12) ;  /* 0xfffffffc00f89947 */ /* 0x002fea000383ffff */
[----:B------:R-:W-:Y:S05]  /*6f30*/  BRA `(.L_x_11) ;  /* 0xffffffec00087947 */ /* 0x000fea000383ffff */
        .weak           $__internal_0_$__cuda_sm10x_tcgen05_guardrail_trap_col_being_dealloced_not_returned_by_alloc
        .type           $__internal_0_$__cuda_sm10x_tcgen05_guardrail_trap_col_being_dealloced_not_returned_by_alloc,@function
        .size           $__internal_0_$__cuda_sm10x_tcgen05_guardrail_trap_col_being_dealloced_not_returned_by_alloc,($__internal_1_$__cuda_sm10x_tcgen05_guardrail_trap_phase_invalid_during_alloc - $__internal_0_$__cuda_sm10x_tcgen05_guardrail_trap_col_being_dealloced_not_returned_by_alloc)
$__internal_0_$__cuda_sm10x_tcgen05_guardrail_trap_col_being_dealloced_not_returned_by_alloc:
[----:B------:R-:W-:Y:S05]  /*6f40*/  BPT.TRAP 0x1 ;  /* 0x000000040000795c */ /* 0x000fea0000300000 */
[----:B------:R-:W-:-:S04]  /*6f50*/  IMAD.MOV.U32 R3, RZ, RZ, 0x0 ;  /* 0x00000000ff037424 */ /* 0x000fc800078e00ff */
[----:B------:R-:W-:Y:S05]  /*6f60*/  RET.REL.NODEC R2 `(matmul_kernel) ;  /* 0xffffff9002247950 */ /* 0x000fea0003c3ffff */
        .weak           $__internal_1_$__cuda_sm10x_tcgen05_guardrail_trap_phase_invalid_during_alloc
        .type           $__internal_1_$__cuda_sm10x_tcgen05_guardrail_trap_phase_invalid_during_alloc,@function
        .size           $__internal_1_$__cuda_sm10x_tcgen05_guardrail_trap_phase_invalid_during_alloc,($__internal_2_$__cuda_sm10x_tcgen05_guardrail_trap_unallocated_columns_being_dealloced - $__internal_1_$__cuda_sm10x_tcgen05_guardrail_trap_phase_invalid_during_alloc)
$__internal_1_$__cuda_sm10x_tcgen05_guardrail_trap_phase_invalid_during_alloc:
[----:B------:R-:W-:Y:S05]  /*6f70*/  BPT.TRAP 0x1 ;  /* 0x000000040000795c */ /* 0x000fea0000300000 */
[----:B------:R-:W-:-:S04]  /*6f80*/  IMAD.MOV.U32 R3, RZ, RZ, 0x0 ;  /* 0x00000000ff037424 */ /* 0x000fc800078e00ff */
[----:B------:R-:W-:Y:S05]  /*6f90*/  RET.REL.NODEC R2 `(matmul_kernel) ;  /* 0xffffff9002187950 */ /* 0x000fea0003c3ffff */
        .weak           $__internal_2_$__cuda_sm10x_tcgen05_guardrail_trap_unallocated_columns_being_dealloced
        .type           $__internal_2_$__cuda_sm10x_tcgen05_guardrail_trap_unallocated_columns_being_dealloced,@function
        .size           $__internal_2_$__cuda_sm10x_tcgen05_guardrail_trap_unallocated_columns_being_dealloced,(.L_x_20 - $__internal_2_$__cuda_sm10x_tcgen05_guardrail_trap_unallocated_columns_being_dealloced)
$__internal_2_$__cuda_sm10x_tcgen05_guardrail_trap_unallocated_columns_being_dealloced:
[----:B------:R-:W-:Y:S05]  /*6fa0*/  BPT.TRAP 0x1 ;  /* 0x000000040000795c */ /* 0x000fea0000300000 */
[----:B------:R-:W-:-:S04]  /*6fb0*/  IMAD.MOV.U32 R3, RZ, RZ, 0x0 ;  /* 0x00000000ff037424 */ /* 0x000fc800078e00ff */
[----:B------:R-:W-:Y:S05]  /*6fc0*/  RET.REL.NODEC R2 `(matmul_kernel) ;  /* 0xffffff90020c7950 */ /* 0x000fea0003c3ffff */
.L_x_17:
[----:B------:R-:W-:-:S00]  /*6fd0*/  BRA `(.L_x_17) ;  /* 0xfffffffc00fc7947 */ /* 0x000fc0000383ffff */
[----:B------:R-:W-:-:S00]  /*6fe0*/  NOP ;  /* 0x0000000000007918 */ /* 0x000fc00000000000 */
        /* <DEDUP_REMOVED lines=9> */
.L_x_20:


//--------------------- .nv.shared.matmul_kernel  --------------------------
	.section	.nv.shared.matmul_kernel,"aw",@nobits
	.sectionflags	@""
	.align	16
	.zero		1024


//--------------------- .nv.shared.reserved.0     --------------------------
	.section	.nv.shared.reserved.0,"aw",@nobits
	.align	8
	.weak		__nv_reservedSMEM_offset_0_alias
	.size		__nv_reservedSMEM_offset_0_alias, 0, 64
	.other		__nv_reservedSMEM_offset_0_alias,@"STO_CUDA_RESERVED_SHARED STV_DEFAULT"
__nv_reservedSMEM_offset_0_alias:
	.zero		0
.nv.shared.reserved.0:
	.zero		64
	.weak		__nv_reservedSMEM_allocation_phase
	.type		__nv_reservedSMEM_allocation_phase,@object
	.size		__nv_reservedSMEM_allocation_phase,(.L_0 - __nv_reservedSMEM_allocation_phase)
__nv_reservedSMEM_allocation_phase:
	.zero		1
.L_0:
	.zero		7
	.weak		__nv_reservedSMEM_devtool_atexit_pc
	.type		__nv_reservedSMEM_devtool_atexit_pc,@object
	.size		__nv_reservedSMEM_devtool_atexit_pc,(__nv_reservedSMEM_allocation_mask - __nv_reservedSMEM_devtool_atexit_pc)
__nv_reservedSMEM_devtool_atexit_pc:
	.zero		8
	.weak		__nv_reservedSMEM_allocation_mask
	.type		__nv_reservedSMEM_allocation_mask,@object
	.size		__nv_reservedSMEM_allocation_mask,(.L_2 - __nv_reservedSMEM_allocation_mask)
__nv_reservedSMEM_allocation_mask:
	.zero		4
.L_2:


//--------------------- .nv.constant0.matmul_kernel --------------------------
	.section	.nv.constant0.matmul_kernel,"a",@progbits
	.sectionflags	@""
	.align	4
.nv.constant0.matmul_kernel:
	.zero		976


//--------------------- SYMBOLS --------------------------

	.type		.nv.reservedSmem.offset0,@object
	.size		.nv.reservedSmem.offset0,0x4
	.type		.nv.reservedSmem.cap,@object
	.size		.nv.reservedSmem.cap,0x4
